//
// Generated by NVIDIA NVVM Compiler
//
// Compiler Build ID: CL-36424714
// Cuda compilation tools, release 13.0, V13.0.88
// Based on NVVM 20.0.0
//

.version 9.0
.target sm_100
.address_size 64

	// .globl	_Z4addaiPdS_S_i

.visible .entry _Z4addaiPdS_S_i(
	.param .u32 _Z4addaiPdS_S_i_param_0,
	.param .u64 .ptr .align 1 _Z4addaiPdS_S_i_param_1,
	.param .u64 .ptr .align 1 _Z4addaiPdS_S_i_param_2,
	.param .u64 .ptr .align 1 _Z4addaiPdS_S_i_param_3,
	.param .u32 _Z4addaiPdS_S_i_param_4
)
{
	.reg .pred 	%p<2>;
	.reg .b32 	%r<8>;
	.reg .b64 	%rd<11>;
	.reg .b64 	%fd<4>;

	ld.param.u32 	%r2, [_Z4addaiPdS_S_i_param_0];
	ld.param.u64 	%rd1, [_Z4addaiPdS_S_i_param_1];
	ld.param.u64 	%rd2, [_Z4addaiPdS_S_i_param_2];
	ld.param.u64 	%rd3, [_Z4addaiPdS_S_i_param_3];
	ld.param.u32 	%r3, [_Z4addaiPdS_S_i_param_4];
	mov.u32 	%r4, %ntid.x;
	mov.u32 	%r5, %ctaid.x;
	mov.u32 	%r6, %tid.x;
	mad.lo.s32 	%r7, %r4, %r5, %r6;
	add.s32 	%r1, %r7, %r3;
	setp.ge.s32 	%p1, %r1, %r2;
	@%p1 bra 	$L__BB0_2;
	cvta.to.global.u64 	%rd4, %rd1;
	cvta.to.global.u64 	%rd5, %rd2;
	cvta.to.global.u64 	%rd6, %rd3;
	mul.wide.s32 	%rd7, %r1, 8;
	add.s64 	%rd8, %rd4, %rd7;
	ld.global.f64 	%fd1, [%rd8];
	add.s64 	%rd9, %rd5, %rd7;
	ld.global.f64 	%fd2, [%rd9];
	add.f64 	%fd3, %fd1, %fd2;
	add.s64 	%rd10, %rd6, %rd7;
	st.global.f64 	[%rd10], %fd3;
$L__BB0_2:
	ret;

}
	// .globl	_Z2mmiPdi
.visible .entry _Z2mmiPdi(
	.param .u32 _Z2mmiPdi_param_0,
	.param .u64 .ptr .align 1 _Z2mmiPdi_param_1,
	.param .u32 _Z2mmiPdi_param_2
)
{
	.reg .pred 	%p<2>;
	.reg .b32 	%r<8>;
	.reg .b64 	%rd<5>;
	.reg .b64 	%fd<3>;

	ld.param.u32 	%r2, [_Z2mmiPdi_param_0];
	ld.param.u64 	%rd1, [_Z2mmiPdi_param_1];
	ld.param.u32 	%r3, [_Z2mmiPdi_param_2];
	mov.u32 	%r4, %ntid.x;
	mov.u32 	%r5, %ctaid.x;
	mov.u32 	%r6, %tid.x;
	mad.lo.s32 	%r7, %r4, %r5, %r6;
	add.s32 	%r1, %r7, %r3;
	setp.ge.s32 	%p1, %r1, %r2;
	@%p1 bra 	$L__BB1_2;
	cvta.to.global.u64 	%rd2, %rd1;
	mul.wide.s32 	%rd3, %r1, 8;
	add.s64 	%rd4, %rd2, %rd3;
	ld.global.f64 	%fd1, [%rd4];
	mul.f64 	%fd2, %fd1, 0d3FE0000000000000;
	st.global.f64 	[%rd4], %fd2;
$L__BB1_2:
	ret;

}
	// .globl	_Z15updatebelongingiPdiiS_PiiPbS0_S_S1_
.visible .entry _Z15updatebelongingiPdiiS_PiiPbS0_S_S1_(
	.param .u32 _Z15updatebelongingiPdiiS_PiiPbS0_S_S1__param_0,
	.param .u64 .ptr .align 1 _Z15updatebelongingiPdiiS_PiiPbS0_S_S1__param_1,
	.param .u32 _Z15updatebelongingiPdiiS_PiiPbS0_S_S1__param_2,
	.param .u32 _Z15updatebelongingiPdiiS_PiiPbS0_S_S1__param_3,
	.param .u64 .ptr .align 1 _Z15updatebelongingiPdiiS_PiiPbS0_S_S1__param_4,
	.param .u64 .ptr .align 1 _Z15updatebelongingiPdiiS_PiiPbS0_S_S1__param_5,
	.param .u32 _Z15updatebelongingiPdiiS_PiiPbS0_S_S1__param_6,
	.param .u64 .ptr .align 1 _Z15updatebelongingiPdiiS_PiiPbS0_S_S1__param_7,
	.param .u64 .ptr .align 1 _Z15updatebelongingiPdiiS_PiiPbS0_S_S1__param_8,
	.param .u64 .ptr .align 1 _Z15updatebelongingiPdiiS_PiiPbS0_S_S1__param_9,
	.param .u64 .ptr .align 1 _Z15updatebelongingiPdiiS_PiiPbS0_S_S1__param_10
)
{
	.reg .pred 	%p<50>;
	.reg .b16 	%rs<9>;
	.reg .b32 	%r<165>;
	.reg .b64 	%rd<85>;
	.reg .b64 	%fd<272>;

	ld.param.u32 	%r83, [_Z15updatebelongingiPdiiS_PiiPbS0_S_S1__param_0];
	ld.param.u64 	%rd14, [_Z15updatebelongingiPdiiS_PiiPbS0_S_S1__param_1];
	ld.param.u32 	%r84, [_Z15updatebelongingiPdiiS_PiiPbS0_S_S1__param_2];
	ld.param.u32 	%r81, [_Z15updatebelongingiPdiiS_PiiPbS0_S_S1__param_3];
	ld.param.u64 	%rd15, [_Z15updatebelongingiPdiiS_PiiPbS0_S_S1__param_4];
	ld.param.u32 	%r82, [_Z15updatebelongingiPdiiS_PiiPbS0_S_S1__param_6];
	ld.param.u64 	%rd16, [_Z15updatebelongingiPdiiS_PiiPbS0_S_S1__param_7];
	ld.param.u64 	%rd12, [_Z15updatebelongingiPdiiS_PiiPbS0_S_S1__param_8];
	ld.param.u64 	%rd17, [_Z15updatebelongingiPdiiS_PiiPbS0_S_S1__param_9];
	cvta.to.global.u64 	%rd1, %rd15;
	cvta.to.global.u64 	%rd2, %rd17;
	cvta.to.global.u64 	%rd3, %rd14;
	cvta.to.global.u64 	%rd4, %rd16;
	mov.u32 	%r85, %ntid.x;
	mov.u32 	%r86, %ctaid.x;
	mov.u32 	%r87, %tid.x;
	mad.lo.s32 	%r1, %r85, %r86, %r87;
	add.s32 	%r2, %r1, %r83;
	setp.ge.s32 	%p1, %r2, %r84;
	@%p1 bra 	$L__BB2_54;
	setp.lt.s32 	%p2, %r82, 1;
	mov.b32 	%r155, 0;
	@%p2 bra 	$L__BB2_5;
	mov.b32 	%r134, 0;
$L__BB2_3:
	cvt.u64.u32 	%rd18, %r134;
	add.s64 	%rd19, %rd4, %rd18;
	ld.global.u8 	%rs1, [%rd19];
	setp.ne.s16 	%p3, %rs1, 0;
	mov.u32 	%r155, %r134;
	@%p3 bra 	$L__BB2_5;
	add.s32 	%r134, %r134, 1;
	setp.ne.s32 	%p4, %r134, %r82;
	mov.u32 	%r155, %r82;
	@%p4 bra 	$L__BB2_3;
$L__BB2_5:
	setp.lt.s32 	%p5, %r81, 1;
	mov.f64 	%fd257, 0d0000000000000000;
	@%p5 bra 	$L__BB2_17;
	mul.lo.s32 	%r6, %r81, %r2;
	mul.lo.s32 	%r7, %r155, %r81;
	and.b32  	%r8, %r81, 7;
	setp.lt.u32 	%p6, %r81, 8;
	mov.f64 	%fd257, 0d0000000000000000;
	mov.b32 	%r136, 0;
	@%p6 bra 	$L__BB2_9;
	and.b32  	%r136, %r81, 2147483640;
	mov.f64 	%fd257, 0d0000000000000000;
	mov.b32 	%r152, 0;
$L__BB2_8:
	.pragma "nounroll";
	add.s32 	%r92, %r152, %r6;
	mul.wide.s32 	%rd20, %r92, 8;
	add.s64 	%rd21, %rd3, %rd20;
	ld.global.f64 	%fd37, [%rd21];
	add.s32 	%r93, %r152, %r7;
	mul.wide.u32 	%rd22, %r93, 8;
	add.s64 	%rd23, %rd1, %rd22;
	ld.global.f64 	%fd38, [%rd23];
	sub.f64 	%fd39, %fd37, %fd38;
	fma.rn.f64 	%fd40, %fd39, %fd39, %fd257;
	ld.global.f64 	%fd41, [%rd21+8];
	ld.global.f64 	%fd42, [%rd23+8];
	sub.f64 	%fd43, %fd41, %fd42;
	fma.rn.f64 	%fd44, %fd43, %fd43, %fd40;
	ld.global.f64 	%fd45, [%rd21+16];
	ld.global.f64 	%fd46, [%rd23+16];
	sub.f64 	%fd47, %fd45, %fd46;
	fma.rn.f64 	%fd48, %fd47, %fd47, %fd44;
	ld.global.f64 	%fd49, [%rd21+24];
	ld.global.f64 	%fd50, [%rd23+24];
	sub.f64 	%fd51, %fd49, %fd50;
	fma.rn.f64 	%fd52, %fd51, %fd51, %fd48;
	ld.global.f64 	%fd53, [%rd21+32];
	ld.global.f64 	%fd54, [%rd23+32];
	sub.f64 	%fd55, %fd53, %fd54;
	fma.rn.f64 	%fd56, %fd55, %fd55, %fd52;
	ld.global.f64 	%fd57, [%rd21+40];
	ld.global.f64 	%fd58, [%rd23+40];
	sub.f64 	%fd59, %fd57, %fd58;
	fma.rn.f64 	%fd60, %fd59, %fd59, %fd56;
	ld.global.f64 	%fd61, [%rd21+48];
	ld.global.f64 	%fd62, [%rd23+48];
	sub.f64 	%fd63, %fd61, %fd62;
	fma.rn.f64 	%fd64, %fd63, %fd63, %fd60;
	ld.global.f64 	%fd65, [%rd21+56];
	ld.global.f64 	%fd66, [%rd23+56];
	sub.f64 	%fd67, %fd65, %fd66;
	fma.rn.f64 	%fd257, %fd67, %fd67, %fd64;
	add.s32 	%r152, %r152, 8;
	setp.eq.s32 	%p7, %r152, %r136;
	@%p7 bra 	$L__BB2_9;
	bra.uni 	$L__BB2_8;
$L__BB2_9:
	setp.eq.s32 	%p8, %r8, 0;
	@%p8 bra 	$L__BB2_17;
	and.b32  	%r11, %r81, 3;
	setp.lt.u32 	%p9, %r8, 4;
	@%p9 bra 	$L__BB2_12;
	add.s32 	%r94, %r136, %r6;
	mul.wide.s32 	%rd24, %r94, 8;
	add.s64 	%rd25, %rd3, %rd24;
	ld.global.f64 	%fd69, [%rd25];
	add.s32 	%r95, %r136, %r7;
	mul.wide.s32 	%rd26, %r95, 8;
	add.s64 	%rd27, %rd1, %rd26;
	ld.global.f64 	%fd70, [%rd27];
	sub.f64 	%fd71, %fd69, %fd70;
	fma.rn.f64 	%fd72, %fd71, %fd71, %fd257;
	ld.global.f64 	%fd73, [%rd25+8];
	ld.global.f64 	%fd74, [%rd27+8];
	sub.f64 	%fd75, %fd73, %fd74;
	fma.rn.f64 	%fd76, %fd75, %fd75, %fd72;
	ld.global.f64 	%fd77, [%rd25+16];
	ld.global.f64 	%fd78, [%rd27+16];
	sub.f64 	%fd79, %fd77, %fd78;
	fma.rn.f64 	%fd80, %fd79, %fd79, %fd76;
	ld.global.f64 	%fd81, [%rd25+24];
	ld.global.f64 	%fd82, [%rd27+24];
	sub.f64 	%fd83, %fd81, %fd82;
	fma.rn.f64 	%fd257, %fd83, %fd83, %fd80;
	add.s32 	%r136, %r136, 4;
$L__BB2_12:
	setp.eq.s32 	%p10, %r11, 0;
	@%p10 bra 	$L__BB2_17;
	setp.eq.s32 	%p11, %r11, 1;
	@%p11 bra 	$L__BB2_15;
	add.s32 	%r96, %r136, %r6;
	mul.wide.s32 	%rd28, %r96, 8;
	add.s64 	%rd29, %rd3, %rd28;
	ld.global.f64 	%fd85, [%rd29];
	add.s32 	%r97, %r136, %r7;
	mul.wide.s32 	%rd30, %r97, 8;
	add.s64 	%rd31, %rd1, %rd30;
	ld.global.f64 	%fd86, [%rd31];
	sub.f64 	%fd87, %fd85, %fd86;
	fma.rn.f64 	%fd88, %fd87, %fd87, %fd257;
	ld.global.f64 	%fd89, [%rd29+8];
	ld.global.f64 	%fd90, [%rd31+8];
	sub.f64 	%fd91, %fd89, %fd90;
	fma.rn.f64 	%fd257, %fd91, %fd91, %fd88;
	add.s32 	%r136, %r136, 2;
$L__BB2_15:
	and.b32  	%r98, %r81, 1;
	setp.eq.b32 	%p12, %r98, 1;
	not.pred 	%p13, %p12;
	@%p13 bra 	$L__BB2_17;
	add.s32 	%r99, %r136, %r6;
	mul.wide.s32 	%rd32, %r99, 8;
	add.s64 	%rd33, %rd3, %rd32;
	ld.global.f64 	%fd92, [%rd33];
	add.s32 	%r100, %r136, %r7;
	mul.wide.s32 	%rd34, %r100, 8;
	add.s64 	%rd35, %rd1, %rd34;
	ld.global.f64 	%fd93, [%rd35];
	sub.f64 	%fd94, %fd92, %fd93;
	fma.rn.f64 	%fd257, %fd94, %fd94, %fd257;
$L__BB2_17:
	add.s32 	%r153, %r155, 1;
	setp.ge.s32 	%p14, %r153, %r82;
	@%p14 bra 	$L__BB2_39;
	setp.lt.s32 	%p15, %r81, 1;
	mul.lo.s32 	%r17, %r81, %r2;
	@%p15 bra 	$L__BB2_34;
	and.b32  	%r18, %r81, 7;
	and.b32  	%r19, %r81, 3;
	and.b32  	%r20, %r81, 2147483640;
	and.b32  	%r21, %r81, 1;
	neg.s32 	%r22, %r20;
$L__BB2_20:
	cvt.u64.u32 	%rd40, %r153;
	add.s64 	%rd41, %rd4, %rd40;
	ld.global.u8 	%rs7, [%rd41];
	setp.eq.s16 	%p30, %rs7, 0;
	@%p30 bra 	$L__BB2_21;
	bra.uni 	$L__BB2_22;
$L__BB2_21:
	add.s32 	%r153, %r153, 1;
	setp.eq.s32 	%p39, %r153, %r82;
	@%p39 bra 	$L__BB2_39;
	bra.uni 	$L__BB2_20;
$L__BB2_22:
	setp.lt.u32 	%p31, %r81, 8;
	mul.lo.s32 	%r31, %r153, %r81;
	mov.f64 	%fd267, 0d0000000000000000;
	mov.b32 	%r145, 0;
	@%p31 bra 	$L__BB2_25;
	mul.wide.u32 	%rd42, %r31, 8;
	add.s64 	%rd43, %rd1, %rd42;
	add.s64 	%rd84, %rd43, 32;
	mov.f64 	%fd267, 0d0000000000000000;
	mov.u32 	%r141, %r17;
	mov.u32 	%r142, %r22;
$L__BB2_24:
	.pragma "nounroll";
	mul.wide.s32 	%rd44, %r141, 8;
	add.s64 	%rd45, %rd3, %rd44;
	ld.global.f64 	%fd106, [%rd45];
	ld.global.f64 	%fd107, [%rd84+-32];
	sub.f64 	%fd108, %fd106, %fd107;
	fma.rn.f64 	%fd109, %fd108, %fd108, %fd267;
	ld.global.f64 	%fd110, [%rd45+8];
	ld.global.f64 	%fd111, [%rd84+-24];
	sub.f64 	%fd112, %fd110, %fd111;
	fma.rn.f64 	%fd113, %fd112, %fd112, %fd109;
	ld.global.f64 	%fd114, [%rd45+16];
	ld.global.f64 	%fd115, [%rd84+-16];
	sub.f64 	%fd116, %fd114, %fd115;
	fma.rn.f64 	%fd117, %fd116, %fd116, %fd113;
	ld.global.f64 	%fd118, [%rd45+24];
	ld.global.f64 	%fd119, [%rd84+-8];
	sub.f64 	%fd120, %fd118, %fd119;
	fma.rn.f64 	%fd121, %fd120, %fd120, %fd117;
	ld.global.f64 	%fd122, [%rd45+32];
	ld.global.f64 	%fd123, [%rd84];
	sub.f64 	%fd124, %fd122, %fd123;
	fma.rn.f64 	%fd125, %fd124, %fd124, %fd121;
	ld.global.f64 	%fd126, [%rd45+40];
	ld.global.f64 	%fd127, [%rd84+8];
	sub.f64 	%fd128, %fd126, %fd127;
	fma.rn.f64 	%fd129, %fd128, %fd128, %fd125;
	ld.global.f64 	%fd130, [%rd45+48];
	ld.global.f64 	%fd131, [%rd84+16];
	sub.f64 	%fd132, %fd130, %fd131;
	fma.rn.f64 	%fd133, %fd132, %fd132, %fd129;
	ld.global.f64 	%fd134, [%rd45+56];
	ld.global.f64 	%fd135, [%rd84+24];
	sub.f64 	%fd136, %fd134, %fd135;
	fma.rn.f64 	%fd267, %fd136, %fd136, %fd133;
	add.s32 	%r142, %r142, 8;
	add.s32 	%r141, %r141, 8;
	add.s64 	%rd84, %rd84, 64;
	setp.eq.s32 	%p32, %r142, 0;
	mov.u32 	%r145, %r20;
	@%p32 bra 	$L__BB2_25;
	bra.uni 	$L__BB2_24;
$L__BB2_25:
	setp.eq.s32 	%p33, %r18, 0;
	@%p33 bra 	$L__BB2_33;
	add.s32 	%r119, %r18, -1;
	setp.lt.u32 	%p34, %r119, 3;
	@%p34 bra 	$L__BB2_28;
	add.s32 	%r120, %r145, %r17;
	mul.wide.s32 	%rd46, %r120, 8;
	add.s64 	%rd47, %rd3, %rd46;
	ld.global.f64 	%fd138, [%rd47];
	add.s32 	%r121, %r145, %r31;
	mul.wide.s32 	%rd48, %r121, 8;
	add.s64 	%rd49, %rd1, %rd48;
	ld.global.f64 	%fd139, [%rd49];
	sub.f64 	%fd140, %fd138, %fd139;
	fma.rn.f64 	%fd141, %fd140, %fd140, %fd267;
	ld.global.f64 	%fd142, [%rd47+8];
	ld.global.f64 	%fd143, [%rd49+8];
	sub.f64 	%fd144, %fd142, %fd143;
	fma.rn.f64 	%fd145, %fd144, %fd144, %fd141;
	ld.global.f64 	%fd146, [%rd47+16];
	ld.global.f64 	%fd147, [%rd49+16];
	sub.f64 	%fd148, %fd146, %fd147;
	fma.rn.f64 	%fd149, %fd148, %fd148, %fd145;
	ld.global.f64 	%fd150, [%rd47+24];
	ld.global.f64 	%fd151, [%rd49+24];
	sub.f64 	%fd152, %fd150, %fd151;
	fma.rn.f64 	%fd267, %fd152, %fd152, %fd149;
	add.s32 	%r145, %r145, 4;
$L__BB2_28:
	setp.eq.s32 	%p35, %r19, 0;
	@%p35 bra 	$L__BB2_33;
	setp.eq.s32 	%p36, %r19, 1;
	@%p36 bra 	$L__BB2_31;
	add.s32 	%r122, %r145, %r17;
	mul.wide.s32 	%rd50, %r122, 8;
	add.s64 	%rd51, %rd3, %rd50;
	ld.global.f64 	%fd154, [%rd51];
	add.s32 	%r123, %r145, %r31;
	mul.wide.s32 	%rd52, %r123, 8;
	add.s64 	%rd53, %rd1, %rd52;
	ld.global.f64 	%fd155, [%rd53];
	sub.f64 	%fd156, %fd154, %fd155;
	fma.rn.f64 	%fd157, %fd156, %fd156, %fd267;
	ld.global.f64 	%fd158, [%rd51+8];
	ld.global.f64 	%fd159, [%rd53+8];
	sub.f64 	%fd160, %fd158, %fd159;
	fma.rn.f64 	%fd267, %fd160, %fd160, %fd157;
	add.s32 	%r145, %r145, 2;
$L__BB2_31:
	setp.eq.s32 	%p37, %r21, 0;
	@%p37 bra 	$L__BB2_33;
	add.s32 	%r124, %r145, %r17;
	mul.wide.s32 	%rd54, %r124, 8;
	add.s64 	%rd55, %rd3, %rd54;
	ld.global.f64 	%fd161, [%rd55];
	add.s32 	%r125, %r145, %r31;
	mul.wide.s32 	%rd56, %r125, 8;
	add.s64 	%rd57, %rd1, %rd56;
	ld.global.f64 	%fd162, [%rd57];
	sub.f64 	%fd163, %fd161, %fd162;
	fma.rn.f64 	%fd267, %fd163, %fd163, %fd267;
$L__BB2_33:
	setp.lt.f64 	%p38, %fd267, %fd257;
	selp.b32 	%r155, %r153, %r155, %p38;
	selp.f64 	%fd257, %fd267, %fd257, %p38;
	bra.uni 	$L__BB2_21;
$L__BB2_34:
	not.b32 	%r102, %r155;
	add.s32 	%r103, %r82, %r102;
	and.b32  	%r38, %r103, 3;
	setp.eq.s32 	%p16, %r38, 0;
	mov.u32 	%r150, %r155;
	@%p16 bra 	$L__BB2_37;
	mov.u32 	%r147, %r153;
	mov.u32 	%r150, %r155;
$L__BB2_36:
	.pragma "nounroll";
	cvt.u64.u32 	%rd36, %r147;
	add.s64 	%rd37, %rd4, %rd36;
	ld.global.u8 	%rs2, [%rd37];
	setp.eq.s16 	%p17, %rs2, 0;
	setp.gt.f64 	%p18, %fd257, 0d0000000000000000;
	selp.b32 	%r104, %r147, %r150, %p18;
	selp.f64 	%fd95, 0d0000000000000000, %fd257, %p18;
	selp.b32 	%r150, %r150, %r104, %p17;
	selp.f64 	%fd257, %fd257, %fd95, %p17;
	add.s32 	%r153, %r147, 1;
	sub.s32 	%r105, %r147, %r155;
	setp.ne.s32 	%p19, %r105, %r38;
	mov.u32 	%r147, %r153;
	@%p19 bra 	$L__BB2_36;
$L__BB2_37:
	sub.s32 	%r106, %r82, %r155;
	add.s32 	%r107, %r106, -2;
	setp.lt.u32 	%p20, %r107, 3;
	mov.u32 	%r155, %r150;
	@%p20 bra 	$L__BB2_39;
$L__BB2_38:
	cvt.u64.u32 	%rd38, %r153;
	add.s64 	%rd39, %rd4, %rd38;
	ld.global.u8 	%rs3, [%rd39];
	setp.eq.s16 	%p21, %rs3, 0;
	setp.gt.f64 	%p22, %fd257, 0d0000000000000000;
	selp.b32 	%r108, %r153, %r155, %p22;
	selp.f64 	%fd96, 0d0000000000000000, %fd257, %p22;
	selp.b32 	%r109, %r155, %r108, %p21;
	selp.f64 	%fd97, %fd257, %fd96, %p21;
	add.s32 	%r110, %r153, 1;
	ld.global.u8 	%rs4, [%rd39+1];
	setp.eq.s16 	%p23, %rs4, 0;
	setp.gt.f64 	%p24, %fd97, 0d0000000000000000;
	selp.b32 	%r111, %r110, %r109, %p24;
	selp.f64 	%fd98, 0d0000000000000000, %fd97, %p24;
	selp.b32 	%r112, %r109, %r111, %p23;
	selp.f64 	%fd99, %fd97, %fd98, %p23;
	add.s32 	%r113, %r153, 2;
	ld.global.u8 	%rs5, [%rd39+2];
	setp.eq.s16 	%p25, %rs5, 0;
	setp.gt.f64 	%p26, %fd99, 0d0000000000000000;
	selp.b32 	%r114, %r113, %r112, %p26;
	selp.f64 	%fd100, 0d0000000000000000, %fd99, %p26;
	selp.b32 	%r115, %r112, %r114, %p25;
	selp.f64 	%fd101, %fd99, %fd100, %p25;
	add.s32 	%r116, %r153, 3;
	ld.global.u8 	%rs6, [%rd39+3];
	setp.eq.s16 	%p27, %rs6, 0;
	setp.gt.f64 	%p28, %fd101, 0d0000000000000000;
	selp.b32 	%r117, %r116, %r115, %p28;
	selp.f64 	%fd102, 0d0000000000000000, %fd101, %p28;
	selp.b32 	%r155, %r115, %r117, %p27;
	selp.f64 	%fd257, %fd101, %fd102, %p27;
	add.s32 	%r153, %r153, 4;
	setp.ne.s32 	%p29, %r153, %r82;
	@%p29 bra 	$L__BB2_38;
$L__BB2_39:
	ld.param.u64 	%rd82, [_Z15updatebelongingiPdiiS_PiiPbS0_S_S1__param_5];
	cvta.to.global.u64 	%rd58, %rd82;
	mul.wide.s32 	%rd59, %r2, 4;
	add.s64 	%rd8, %rd58, %rd59;
	ld.global.u32 	%r126, [%rd8];
	setp.eq.s32 	%p40, %r155, %r126;
	@%p40 bra 	$L__BB2_41;
	ld.param.u64 	%rd83, [_Z15updatebelongingiPdiiS_PiiPbS0_S_S1__param_10];
	cvt.u64.u32 	%rd60, %r1;
	cvta.to.global.u64 	%rd61, %rd83;
	add.s64 	%rd62, %rd61, %rd60;
	mov.b16 	%rs8, 1;
	st.global.u8 	[%rd62], %rs8;
$L__BB2_41:
	setp.lt.s32 	%p41, %r81, 1;
	st.global.u32 	[%rd8], %r155;
	mad.lo.s32 	%r53, %r82, %r1, %r155;
	cvta.to.global.u64 	%rd63, %rd12;
	mul.wide.s32 	%rd64, %r53, 4;
	add.s64 	%rd65, %rd63, %rd64;
	ld.global.u32 	%r127, [%rd65];
	add.s32 	%r128, %r127, 1;
	st.global.u32 	[%rd65], %r128;
	@%p41 bra 	$L__BB2_54;
	mul.lo.s32 	%r54, %r81, %r2;
	mul.lo.s32 	%r55, %r53, %r81;
	and.b32  	%r56, %r81, 15;
	setp.lt.u32 	%p42, %r81, 16;
	mov.b32 	%r160, 0;
	@%p42 bra 	$L__BB2_45;
	and.b32  	%r160, %r81, 2147483632;
	neg.s32 	%r158, %r160;
	add.s64 	%rd9, %rd3, 64;
	add.s64 	%rd10, %rd2, 64;
	mov.u32 	%r156, %r55;
	mov.u32 	%r157, %r54;
$L__BB2_44:
	.pragma "nounroll";
	mul.wide.s32 	%rd66, %r157, 8;
	add.s64 	%rd67, %rd9, %rd66;
	mul.wide.s32 	%rd68, %r156, 8;
	add.s64 	%rd69, %rd10, %rd68;
	ld.global.f64 	%fd164, [%rd67+-64];
	ld.global.f64 	%fd165, [%rd69+-64];
	add.f64 	%fd166, %fd164, %fd165;
	st.global.f64 	[%rd69+-64], %fd166;
	ld.global.f64 	%fd167, [%rd67+-56];
	ld.global.f64 	%fd168, [%rd69+-56];
	add.f64 	%fd169, %fd167, %fd168;
	st.global.f64 	[%rd69+-56], %fd169;
	ld.global.f64 	%fd170, [%rd67+-48];
	ld.global.f64 	%fd171, [%rd69+-48];
	add.f64 	%fd172, %fd170, %fd171;
	st.global.f64 	[%rd69+-48], %fd172;
	ld.global.f64 	%fd173, [%rd67+-40];
	ld.global.f64 	%fd174, [%rd69+-40];
	add.f64 	%fd175, %fd173, %fd174;
	st.global.f64 	[%rd69+-40], %fd175;
	ld.global.f64 	%fd176, [%rd67+-32];
	ld.global.f64 	%fd177, [%rd69+-32];
	add.f64 	%fd178, %fd176, %fd177;
	st.global.f64 	[%rd69+-32], %fd178;
	ld.global.f64 	%fd179, [%rd67+-24];
	ld.global.f64 	%fd180, [%rd69+-24];
	add.f64 	%fd181, %fd179, %fd180;
	st.global.f64 	[%rd69+-24], %fd181;
	ld.global.f64 	%fd182, [%rd67+-16];
	ld.global.f64 	%fd183, [%rd69+-16];
	add.f64 	%fd184, %fd182, %fd183;
	st.global.f64 	[%rd69+-16], %fd184;
	ld.global.f64 	%fd185, [%rd67+-8];
	ld.global.f64 	%fd186, [%rd69+-8];
	add.f64 	%fd187, %fd185, %fd186;
	st.global.f64 	[%rd69+-8], %fd187;
	ld.global.f64 	%fd188, [%rd67];
	ld.global.f64 	%fd189, [%rd69];
	add.f64 	%fd190, %fd188, %fd189;
	st.global.f64 	[%rd69], %fd190;
	ld.global.f64 	%fd191, [%rd67+8];
	ld.global.f64 	%fd192, [%rd69+8];
	add.f64 	%fd193, %fd191, %fd192;
	st.global.f64 	[%rd69+8], %fd193;
	ld.global.f64 	%fd194, [%rd67+16];
	ld.global.f64 	%fd195, [%rd69+16];
	add.f64 	%fd196, %fd194, %fd195;
	st.global.f64 	[%rd69+16], %fd196;
	ld.global.f64 	%fd197, [%rd67+24];
	ld.global.f64 	%fd198, [%rd69+24];
	add.f64 	%fd199, %fd197, %fd198;
	st.global.f64 	[%rd69+24], %fd199;
	ld.global.f64 	%fd200, [%rd67+32];
	ld.global.f64 	%fd201, [%rd69+32];
	add.f64 	%fd202, %fd200, %fd201;
	st.global.f64 	[%rd69+32], %fd202;
	ld.global.f64 	%fd203, [%rd67+40];
	ld.global.f64 	%fd204, [%rd69+40];
	add.f64 	%fd205, %fd203, %fd204;
	st.global.f64 	[%rd69+40], %fd205;
	ld.global.f64 	%fd206, [%rd67+48];
	ld.global.f64 	%fd207, [%rd69+48];
	add.f64 	%fd208, %fd206, %fd207;
	st.global.f64 	[%rd69+48], %fd208;
	ld.global.f64 	%fd209, [%rd67+56];
	ld.global.f64 	%fd210, [%rd69+56];
	add.f64 	%fd211, %fd209, %fd210;
	st.global.f64 	[%rd69+56], %fd211;
	add.s32 	%r158, %r158, 16;
	add.s32 	%r157, %r157, 16;
	add.s32 	%r156, %r156, 16;
	setp.ne.s32 	%p43, %r158, 0;
	@%p43 bra 	$L__BB2_44;
$L__BB2_45:
	setp.eq.s32 	%p44, %r56, 0;
	@%p44 bra 	$L__BB2_54;
	and.b32  	%r66, %r81, 7;
	setp.lt.u32 	%p45, %r56, 8;
	@%p45 bra 	$L__BB2_48;
	add.s32 	%r130, %r160, %r54;
	mul.wide.s32 	%rd70, %r130, 8;
	add.s64 	%rd71, %rd3, %rd70;
	ld.global.f64 	%fd212, [%rd71];
	add.s32 	%r131, %r160, %r55;
	mul.wide.s32 	%rd72, %r131, 8;
	add.s64 	%rd73, %rd2, %rd72;
	ld.global.f64 	%fd213, [%rd73];
	add.f64 	%fd214, %fd212, %fd213;
	st.global.f64 	[%rd73], %fd214;
	ld.global.f64 	%fd215, [%rd71+8];
	ld.global.f64 	%fd216, [%rd73+8];
	add.f64 	%fd217, %fd215, %fd216;
	st.global.f64 	[%rd73+8], %fd217;
	ld.global.f64 	%fd218, [%rd71+16];
	ld.global.f64 	%fd219, [%rd73+16];
	add.f64 	%fd220, %fd218, %fd219;
	st.global.f64 	[%rd73+16], %fd220;
	ld.global.f64 	%fd221, [%rd71+24];
	ld.global.f64 	%fd222, [%rd73+24];
	add.f64 	%fd223, %fd221, %fd222;
	st.global.f64 	[%rd73+24], %fd223;
	ld.global.f64 	%fd224, [%rd71+32];
	ld.global.f64 	%fd225, [%rd73+32];
	add.f64 	%fd226, %fd224, %fd225;
	st.global.f64 	[%rd73+32], %fd226;
	ld.global.f64 	%fd227, [%rd71+40];
	ld.global.f64 	%fd228, [%rd73+40];
	add.f64 	%fd229, %fd227, %fd228;
	st.global.f64 	[%rd73+40], %fd229;
	ld.global.f64 	%fd230, [%rd71+48];
	ld.global.f64 	%fd231, [%rd73+48];
	add.f64 	%fd232, %fd230, %fd231;
	st.global.f64 	[%rd73+48], %fd232;
	ld.global.f64 	%fd233, [%rd71+56];
	ld.global.f64 	%fd234, [%rd73+56];
	add.f64 	%fd235, %fd233, %fd234;
	st.global.f64 	[%rd73+56], %fd235;
	add.s32 	%r160, %r160, 8;
$L__BB2_48:
	setp.eq.s32 	%p46, %r66, 0;
	@%p46 bra 	$L__BB2_54;
	and.b32  	%r69, %r81, 3;
	setp.lt.u32 	%p47, %r66, 4;
	@%p47 bra 	$L__BB2_51;
	add.s32 	%r132, %r160, %r54;
	mul.wide.s32 	%rd74, %r132, 8;
	add.s64 	%rd75, %rd3, %rd74;
	ld.global.f64 	%fd236, [%rd75];
	add.s32 	%r133, %r160, %r55;
	mul.wide.s32 	%rd76, %r133, 8;
	add.s64 	%rd77, %rd2, %rd76;
	ld.global.f64 	%fd237, [%rd77];
	add.f64 	%fd238, %fd236, %fd237;
	st.global.f64 	[%rd77], %fd238;
	ld.global.f64 	%fd239, [%rd75+8];
	ld.global.f64 	%fd240, [%rd77+8];
	add.f64 	%fd241, %fd239, %fd240;
	st.global.f64 	[%rd77+8], %fd241;
	ld.global.f64 	%fd242, [%rd75+16];
	ld.global.f64 	%fd243, [%rd77+16];
	add.f64 	%fd244, %fd242, %fd243;
	st.global.f64 	[%rd77+16], %fd244;
	ld.global.f64 	%fd245, [%rd75+24];
	ld.global.f64 	%fd246, [%rd77+24];
	add.f64 	%fd247, %fd245, %fd246;
	st.global.f64 	[%rd77+24], %fd247;
	add.s32 	%r160, %r160, 4;
$L__BB2_51:
	setp.eq.s32 	%p48, %r69, 0;
	@%p48 bra 	$L__BB2_54;
	add.s32 	%r164, %r160, %r55;
	add.s32 	%r163, %r160, %r54;
	neg.s32 	%r162, %r69;
$L__BB2_53:
	.pragma "nounroll";
	mul.wide.s32 	%rd78, %r164, 8;
	add.s64 	%rd79, %rd2, %rd78;
	mul.wide.s32 	%rd80, %r163, 8;
	add.s64 	%rd81, %rd3, %rd80;
	ld.global.f64 	%fd248, [%rd81];
	ld.global.f64 	%fd249, [%rd79];
	add.f64 	%fd250, %fd248, %fd249;
	st.global.f64 	[%rd79], %fd250;
	add.s32 	%r164, %r164, 1;
	add.s32 	%r163, %r163, 1;
	add.s32 	%r162, %r162, 1;
	setp.ne.s32 	%p49, %r162, 0;
	@%p49 bra 	$L__BB2_53;
$L__BB2_54:
	ret;

}
	// .globl	_Z12updateCenteriiiPdiPbPiS_S1_
.visible .entry _Z12updateCenteriiiPdiPbPiS_S1_(
	.param .u32 _Z12updateCenteriiiPdiPbPiS_S1__param_0,
	.param .u32 _Z12updateCenteriiiPdiPbPiS_S1__param_1,
	.param .u32 _Z12updateCenteriiiPdiPbPiS_S1__param_2,
	.param .u64 .ptr .align 1 _Z12updateCenteriiiPdiPbPiS_S1__param_3,
	.param .u32 _Z12updateCenteriiiPdiPbPiS_S1__param_4,
	.param .u64 .ptr .align 1 _Z12updateCenteriiiPdiPbPiS_S1__param_5,
	.param .u64 .ptr .align 1 _Z12updateCenteriiiPdiPbPiS_S1__param_6,
	.param .u64 .ptr .align 1 _Z12updateCenteriiiPdiPbPiS_S1__param_7,
	.param .u64 .ptr .align 1 _Z12updateCenteriiiPdiPbPiS_S1__param_8
)
{
	.reg .pred 	%p<39>;
	.reg .b16 	%rs<2>;
	.reg .b32 	%r<234>;
	.reg .b64 	%rd<94>;
	.reg .b64 	%fd<91>;

	ld.param.u32 	%r66, [_Z12updateCenteriiiPdiPbPiS_S1__param_0];
	ld.param.u32 	%r63, [_Z12updateCenteriiiPdiPbPiS_S1__param_1];
	ld.param.u32 	%r64, [_Z12updateCenteriiiPdiPbPiS_S1__param_2];
	ld.param.u64 	%rd8, [_Z12updateCenteriiiPdiPbPiS_S1__param_3];
	ld.param.u32 	%r65, [_Z12updateCenteriiiPdiPbPiS_S1__param_4];
	ld.param.u64 	%rd6, [_Z12updateCenteriiiPdiPbPiS_S1__param_5];
	ld.param.u64 	%rd9, [_Z12updateCenteriiiPdiPbPiS_S1__param_6];
	ld.param.u64 	%rd10, [_Z12updateCenteriiiPdiPbPiS_S1__param_7];
	ld.param.u64 	%rd7, [_Z12updateCenteriiiPdiPbPiS_S1__param_8];
	cvta.to.global.u64 	%rd1, %rd10;
	cvta.to.global.u64 	%rd2, %rd9;
	cvta.to.global.u64 	%rd3, %rd8;
	mov.u32 	%r67, %ntid.x;
	mov.u32 	%r68, %ctaid.x;
	mov.u32 	%r69, %tid.x;
	mad.lo.s32 	%r70, %r67, %r68, %r69;
	add.s32 	%r1, %r70, %r66;
	setp.ge.s32 	%p1, %r1, %r65;
	@%p1 bra 	$L__BB3_53;
	setp.lt.s32 	%p2, %r63, 1;
	@%p2 bra 	$L__BB3_13;
	mul.lo.s32 	%r2, %r1, %r63;
	and.b32  	%r3, %r63, 7;
	setp.lt.u32 	%p3, %r63, 8;
	mov.b32 	%r214, 0;
	@%p3 bra 	$L__BB3_5;
	and.b32  	%r214, %r63, 2147483640;
	mov.b32 	%r212, 0;
$L__BB3_4:
	.pragma "nounroll";
	add.s32 	%r73, %r212, %r2;
	mul.wide.s32 	%rd11, %r73, 8;
	add.s64 	%rd12, %rd3, %rd11;
	mov.b64 	%rd13, 0;
	st.global.u64 	[%rd12], %rd13;
	st.global.u64 	[%rd12+8], %rd13;
	st.global.u64 	[%rd12+16], %rd13;
	st.global.u64 	[%rd12+24], %rd13;
	st.global.u64 	[%rd12+32], %rd13;
	st.global.u64 	[%rd12+40], %rd13;
	st.global.u64 	[%rd12+48], %rd13;
	st.global.u64 	[%rd12+56], %rd13;
	add.s32 	%r212, %r212, 8;
	setp.ne.s32 	%p4, %r212, %r214;
	@%p4 bra 	$L__BB3_4;
$L__BB3_5:
	setp.eq.s32 	%p5, %r3, 0;
	@%p5 bra 	$L__BB3_13;
	and.b32  	%r8, %r63, 3;
	setp.lt.u32 	%p6, %r3, 4;
	@%p6 bra 	$L__BB3_8;
	add.s32 	%r74, %r214, %r2;
	mul.wide.s32 	%rd14, %r74, 8;
	add.s64 	%rd15, %rd3, %rd14;
	mov.b64 	%rd16, 0;
	st.global.u64 	[%rd15], %rd16;
	st.global.u64 	[%rd15+8], %rd16;
	st.global.u64 	[%rd15+16], %rd16;
	st.global.u64 	[%rd15+24], %rd16;
	add.s32 	%r214, %r214, 4;
$L__BB3_8:
	setp.eq.s32 	%p7, %r8, 0;
	@%p7 bra 	$L__BB3_13;
	setp.eq.s32 	%p8, %r8, 1;
	@%p8 bra 	$L__BB3_11;
	add.s32 	%r75, %r214, %r2;
	mul.wide.s32 	%rd17, %r75, 8;
	add.s64 	%rd18, %rd3, %rd17;
	mov.b64 	%rd19, 0;
	st.global.u64 	[%rd18], %rd19;
	st.global.u64 	[%rd18+8], %rd19;
	add.s32 	%r214, %r214, 2;
$L__BB3_11:
	and.b32  	%r76, %r63, 1;
	setp.eq.b32 	%p9, %r76, 1;
	not.pred 	%p10, %p9;
	@%p10 bra 	$L__BB3_13;
	add.s32 	%r77, %r214, %r2;
	mul.wide.s32 	%rd20, %r77, 8;
	add.s64 	%rd21, %rd3, %rd20;
	mov.b64 	%rd22, 0;
	st.global.u64 	[%rd21], %rd22;
$L__BB3_13:
	cvta.to.global.u64 	%rd23, %rd7;
	mul.wide.s32 	%rd24, %r1, 4;
	add.s64 	%rd4, %rd23, %rd24;
	mov.b32 	%r78, 0;
	st.global.u32 	[%rd4], %r78;
	setp.lt.s32 	%p11, %r64, 1;
	@%p11 bra 	$L__BB3_40;
	setp.lt.s32 	%p12, %r63, 1;
	mul.lo.s32 	%r13, %r1, %r63;
	@%p12 bra 	$L__BB3_28;
	and.b32  	%r14, %r63, 7;
	and.b32  	%r15, %r63, 3;
	and.b32  	%r16, %r63, 2147483640;
	and.b32  	%r17, %r63, 1;
	neg.s32 	%r18, %r16;
	mul.lo.s32 	%r19, %r65, %r63;
	mov.b32 	%r216, 0;
$L__BB3_16:
	setp.lt.u32 	%p21, %r63, 8;
	mad.lo.s32 	%r21, %r19, %r216, %r13;
	mov.b32 	%r221, 0;
	@%p21 bra 	$L__BB3_19;
	mov.u32 	%r217, %r13;
	mov.u32 	%r218, %r21;
	mov.u32 	%r219, %r18;
$L__BB3_18:
	.pragma "nounroll";
	mul.wide.s32 	%rd61, %r218, 8;
	add.s64 	%rd62, %rd1, %rd61;
	mul.wide.s32 	%rd63, %r217, 8;
	add.s64 	%rd64, %rd3, %rd63;
	ld.global.f64 	%fd1, [%rd62];
	ld.global.f64 	%fd2, [%rd64];
	add.f64 	%fd3, %fd1, %fd2;
	st.global.f64 	[%rd64], %fd3;
	mov.b64 	%rd65, 0;
	st.global.u64 	[%rd62], %rd65;
	ld.global.f64 	%fd4, [%rd62+8];
	ld.global.f64 	%fd5, [%rd64+8];
	add.f64 	%fd6, %fd4, %fd5;
	st.global.f64 	[%rd64+8], %fd6;
	st.global.u64 	[%rd62+8], %rd65;
	ld.global.f64 	%fd7, [%rd62+16];
	ld.global.f64 	%fd8, [%rd64+16];
	add.f64 	%fd9, %fd7, %fd8;
	st.global.f64 	[%rd64+16], %fd9;
	st.global.u64 	[%rd62+16], %rd65;
	ld.global.f64 	%fd10, [%rd62+24];
	ld.global.f64 	%fd11, [%rd64+24];
	add.f64 	%fd12, %fd10, %fd11;
	st.global.f64 	[%rd64+24], %fd12;
	st.global.u64 	[%rd62+24], %rd65;
	ld.global.f64 	%fd13, [%rd62+32];
	ld.global.f64 	%fd14, [%rd64+32];
	add.f64 	%fd15, %fd13, %fd14;
	st.global.f64 	[%rd64+32], %fd15;
	st.global.u64 	[%rd62+32], %rd65;
	ld.global.f64 	%fd16, [%rd62+40];
	ld.global.f64 	%fd17, [%rd64+40];
	add.f64 	%fd18, %fd16, %fd17;
	st.global.f64 	[%rd64+40], %fd18;
	st.global.u64 	[%rd62+40], %rd65;
	ld.global.f64 	%fd19, [%rd62+48];
	ld.global.f64 	%fd20, [%rd64+48];
	add.f64 	%fd21, %fd19, %fd20;
	st.global.f64 	[%rd64+48], %fd21;
	st.global.u64 	[%rd62+48], %rd65;
	ld.global.f64 	%fd22, [%rd62+56];
	ld.global.f64 	%fd23, [%rd64+56];
	add.f64 	%fd24, %fd22, %fd23;
	st.global.f64 	[%rd64+56], %fd24;
	st.global.u64 	[%rd62+56], %rd65;
	add.s32 	%r219, %r219, 8;
	add.s32 	%r218, %r218, 8;
	add.s32 	%r217, %r217, 8;
	setp.ne.s32 	%p22, %r219, 0;
	mov.u32 	%r221, %r16;
	@%p22 bra 	$L__BB3_18;
$L__BB3_19:
	setp.eq.s32 	%p23, %r14, 0;
	@%p23 bra 	$L__BB3_27;
	add.s32 	%r179, %r14, -1;
	setp.lt.u32 	%p24, %r179, 3;
	@%p24 bra 	$L__BB3_22;
	add.s32 	%r180, %r21, %r221;
	mul.wide.s32 	%rd66, %r180, 8;
	add.s64 	%rd67, %rd1, %rd66;
	ld.global.f64 	%fd25, [%rd67];
	add.s32 	%r181, %r221, %r13;
	mul.wide.s32 	%rd68, %r181, 8;
	add.s64 	%rd69, %rd3, %rd68;
	ld.global.f64 	%fd26, [%rd69];
	add.f64 	%fd27, %fd25, %fd26;
	st.global.f64 	[%rd69], %fd27;
	mov.b64 	%rd70, 0;
	st.global.u64 	[%rd67], %rd70;
	ld.global.f64 	%fd28, [%rd67+8];
	ld.global.f64 	%fd29, [%rd69+8];
	add.f64 	%fd30, %fd28, %fd29;
	st.global.f64 	[%rd69+8], %fd30;
	st.global.u64 	[%rd67+8], %rd70;
	ld.global.f64 	%fd31, [%rd67+16];
	ld.global.f64 	%fd32, [%rd69+16];
	add.f64 	%fd33, %fd31, %fd32;
	st.global.f64 	[%rd69+16], %fd33;
	st.global.u64 	[%rd67+16], %rd70;
	ld.global.f64 	%fd34, [%rd67+24];
	ld.global.f64 	%fd35, [%rd69+24];
	add.f64 	%fd36, %fd34, %fd35;
	st.global.f64 	[%rd69+24], %fd36;
	st.global.u64 	[%rd67+24], %rd70;
	add.s32 	%r221, %r221, 4;
$L__BB3_22:
	setp.eq.s32 	%p25, %r15, 0;
	@%p25 bra 	$L__BB3_27;
	setp.eq.s32 	%p26, %r15, 1;
	@%p26 bra 	$L__BB3_25;
	add.s32 	%r182, %r21, %r221;
	mul.wide.s32 	%rd71, %r182, 8;
	add.s64 	%rd72, %rd1, %rd71;
	ld.global.f64 	%fd37, [%rd72];
	add.s32 	%r183, %r221, %r13;
	mul.wide.s32 	%rd73, %r183, 8;
	add.s64 	%rd74, %rd3, %rd73;
	ld.global.f64 	%fd38, [%rd74];
	add.f64 	%fd39, %fd37, %fd38;
	st.global.f64 	[%rd74], %fd39;
	mov.b64 	%rd75, 0;
	st.global.u64 	[%rd72], %rd75;
	ld.global.f64 	%fd40, [%rd72+8];
	ld.global.f64 	%fd41, [%rd74+8];
	add.f64 	%fd42, %fd40, %fd41;
	st.global.f64 	[%rd74+8], %fd42;
	st.global.u64 	[%rd72+8], %rd75;
	add.s32 	%r221, %r221, 2;
$L__BB3_25:
	setp.eq.s32 	%p27, %r17, 0;
	@%p27 bra 	$L__BB3_27;
	add.s32 	%r184, %r21, %r221;
	mul.wide.s32 	%rd76, %r184, 8;
	add.s64 	%rd77, %rd1, %rd76;
	ld.global.f64 	%fd43, [%rd77];
	add.s32 	%r185, %r221, %r13;
	mul.wide.s32 	%rd78, %r185, 8;
	add.s64 	%rd79, %rd3, %rd78;
	ld.global.f64 	%fd44, [%rd79];
	add.f64 	%fd45, %fd43, %fd44;
	st.global.f64 	[%rd79], %fd45;
	mov.b64 	%rd80, 0;
	st.global.u64 	[%rd77], %rd80;
$L__BB3_27:
	mad.lo.s32 	%r186, %r216, %r65, %r1;
	mul.wide.s32 	%rd81, %r186, 4;
	add.s64 	%rd82, %rd2, %rd81;
	ld.global.u32 	%r187, [%rd82];
	ld.global.u32 	%r188, [%rd4];
	add.s32 	%r189, %r188, %r187;
	st.global.u32 	[%rd4], %r189;
	mov.b32 	%r190, 0;
	st.global.u32 	[%rd82], %r190;
	add.s32 	%r216, %r216, 1;
	setp.eq.s32 	%p28, %r216, %r64;
	@%p28 bra 	$L__BB3_40;
	bra.uni 	$L__BB3_16;
$L__BB3_28:
	and.b32  	%r34, %r64, 15;
	setp.lt.u32 	%p13, %r64, 16;
	mov.b32 	%r225, 0;
	@%p13 bra 	$L__BB3_31;
	and.b32  	%r225, %r64, 2147483632;
	mov.b32 	%r223, 0;
	mul.wide.s32 	%rd27, %r65, 4;
$L__BB3_30:
	.pragma "nounroll";
	mad.lo.s32 	%r81, %r223, %r65, %r1;
	mul.wide.s32 	%rd25, %r81, 4;
	add.s64 	%rd26, %rd2, %rd25;
	ld.global.u32 	%r82, [%rd26];
	ld.global.u32 	%r83, [%rd4];
	add.s32 	%r84, %r83, %r82;
	st.global.u32 	[%rd4], %r84;
	mov.b32 	%r85, 0;
	st.global.u32 	[%rd26], %r85;
	add.s64 	%rd28, %rd26, %rd27;
	ld.global.u32 	%r86, [%rd28];
	ld.global.u32 	%r87, [%rd4];
	add.s32 	%r88, %r87, %r86;
	st.global.u32 	[%rd4], %r88;
	st.global.u32 	[%rd28], %r85;
	add.s64 	%rd29, %rd28, %rd27;
	ld.global.u32 	%r89, [%rd29];
	ld.global.u32 	%r90, [%rd4];
	add.s32 	%r91, %r90, %r89;
	st.global.u32 	[%rd4], %r91;
	st.global.u32 	[%rd29], %r85;
	add.s64 	%rd30, %rd29, %rd27;
	ld.global.u32 	%r92, [%rd30];
	ld.global.u32 	%r93, [%rd4];
	add.s32 	%r94, %r93, %r92;
	st.global.u32 	[%rd4], %r94;
	st.global.u32 	[%rd30], %r85;
	add.s64 	%rd31, %rd30, %rd27;
	ld.global.u32 	%r95, [%rd31];
	ld.global.u32 	%r96, [%rd4];
	add.s32 	%r97, %r96, %r95;
	st.global.u32 	[%rd4], %r97;
	st.global.u32 	[%rd31], %r85;
	add.s64 	%rd32, %rd31, %rd27;
	ld.global.u32 	%r98, [%rd32];
	ld.global.u32 	%r99, [%rd4];
	add.s32 	%r100, %r99, %r98;
	st.global.u32 	[%rd4], %r100;
	st.global.u32 	[%rd32], %r85;
	add.s64 	%rd33, %rd32, %rd27;
	ld.global.u32 	%r101, [%rd33];
	ld.global.u32 	%r102, [%rd4];
	add.s32 	%r103, %r102, %r101;
	st.global.u32 	[%rd4], %r103;
	st.global.u32 	[%rd33], %r85;
	add.s64 	%rd34, %rd33, %rd27;
	ld.global.u32 	%r104, [%rd34];
	ld.global.u32 	%r105, [%rd4];
	add.s32 	%r106, %r105, %r104;
	st.global.u32 	[%rd4], %r106;
	st.global.u32 	[%rd34], %r85;
	add.s64 	%rd35, %rd34, %rd27;
	ld.global.u32 	%r107, [%rd35];
	ld.global.u32 	%r108, [%rd4];
	add.s32 	%r109, %r108, %r107;
	st.global.u32 	[%rd4], %r109;
	st.global.u32 	[%rd35], %r85;
	add.s64 	%rd36, %rd35, %rd27;
	ld.global.u32 	%r110, [%rd36];
	ld.global.u32 	%r111, [%rd4];
	add.s32 	%r112, %r111, %r110;
	st.global.u32 	[%rd4], %r112;
	st.global.u32 	[%rd36], %r85;
	add.s64 	%rd37, %rd36, %rd27;
	ld.global.u32 	%r113, [%rd37];
	ld.global.u32 	%r114, [%rd4];
	add.s32 	%r115, %r114, %r113;
	st.global.u32 	[%rd4], %r115;
	st.global.u32 	[%rd37], %r85;
	add.s64 	%rd38, %rd37, %rd27;
	ld.global.u32 	%r116, [%rd38];
	ld.global.u32 	%r117, [%rd4];
	add.s32 	%r118, %r117, %r116;
	st.global.u32 	[%rd4], %r118;
	st.global.u32 	[%rd38], %r85;
	add.s64 	%rd39, %rd38, %rd27;
	ld.global.u32 	%r119, [%rd39];
	ld.global.u32 	%r120, [%rd4];
	add.s32 	%r121, %r120, %r119;
	st.global.u32 	[%rd4], %r121;
	st.global.u32 	[%rd39], %r85;
	add.s64 	%rd40, %rd39, %rd27;
	ld.global.u32 	%r122, [%rd40];
	ld.global.u32 	%r123, [%rd4];
	add.s32 	%r124, %r123, %r122;
	st.global.u32 	[%rd4], %r124;
	st.global.u32 	[%rd40], %r85;
	add.s64 	%rd41, %rd40, %rd27;
	ld.global.u32 	%r125, [%rd41];
	ld.global.u32 	%r126, [%rd4];
	add.s32 	%r127, %r126, %r125;
	st.global.u32 	[%rd4], %r127;
	st.global.u32 	[%rd41], %r85;
	add.s64 	%rd42, %rd41, %rd27;
	ld.global.u32 	%r128, [%rd42];
	ld.global.u32 	%r129, [%rd4];
	add.s32 	%r130, %r129, %r128;
	st.global.u32 	[%rd4], %r130;
	st.global.u32 	[%rd42], %r85;
	add.s32 	%r223, %r223, 16;
	setp.ne.s32 	%p14, %r223, %r225;
	@%p14 bra 	$L__BB3_30;
$L__BB3_31:
	setp.eq.s32 	%p15, %r34, 0;
	@%p15 bra 	$L__BB3_40;
	and.b32  	%r39, %r64, 7;
	setp.lt.u32 	%p16, %r34, 8;
	@%p16 bra 	$L__BB3_34;
	mad.lo.s32 	%r131, %r225, %r65, %r1;
	mul.wide.s32 	%rd43, %r131, 4;
	add.s64 	%rd44, %rd2, %rd43;
	ld.global.u32 	%r132, [%rd44];
	ld.global.u32 	%r133, [%rd4];
	add.s32 	%r134, %r133, %r132;
	st.global.u32 	[%rd4], %r134;
	mov.b32 	%r135, 0;
	st.global.u32 	[%rd44], %r135;
	mul.wide.s32 	%rd45, %r65, 4;
	add.s64 	%rd46, %rd44, %rd45;
	ld.global.u32 	%r136, [%rd46];
	ld.global.u32 	%r137, [%rd4];
	add.s32 	%r138, %r137, %r136;
	st.global.u32 	[%rd4], %r138;
	st.global.u32 	[%rd46], %r135;
	add.s64 	%rd47, %rd46, %rd45;
	ld.global.u32 	%r139, [%rd47];
	ld.global.u32 	%r140, [%rd4];
	add.s32 	%r141, %r140, %r139;
	st.global.u32 	[%rd4], %r141;
	st.global.u32 	[%rd47], %r135;
	add.s64 	%rd48, %rd47, %rd45;
	ld.global.u32 	%r142, [%rd48];
	ld.global.u32 	%r143, [%rd4];
	add.s32 	%r144, %r143, %r142;
	st.global.u32 	[%rd4], %r144;
	st.global.u32 	[%rd48], %r135;
	add.s64 	%rd49, %rd48, %rd45;
	ld.global.u32 	%r145, [%rd49];
	ld.global.u32 	%r146, [%rd4];
	add.s32 	%r147, %r146, %r145;
	st.global.u32 	[%rd4], %r147;
	st.global.u32 	[%rd49], %r135;
	add.s64 	%rd50, %rd49, %rd45;
	ld.global.u32 	%r148, [%rd50];
	ld.global.u32 	%r149, [%rd4];
	add.s32 	%r150, %r149, %r148;
	st.global.u32 	[%rd4], %r150;
	st.global.u32 	[%rd50], %r135;
	add.s64 	%rd51, %rd50, %rd45;
	ld.global.u32 	%r151, [%rd51];
	ld.global.u32 	%r152, [%rd4];
	add.s32 	%r153, %r152, %r151;
	st.global.u32 	[%rd4], %r153;
	st.global.u32 	[%rd51], %r135;
	add.s64 	%rd52, %rd51, %rd45;
	ld.global.u32 	%r154, [%rd52];
	ld.global.u32 	%r155, [%rd4];
	add.s32 	%r156, %r155, %r154;
	st.global.u32 	[%rd4], %r156;
	st.global.u32 	[%rd52], %r135;
	add.s32 	%r225, %r225, 8;
$L__BB3_34:
	setp.eq.s32 	%p17, %r39, 0;
	@%p17 bra 	$L__BB3_40;
	and.b32  	%r42, %r64, 3;
	setp.lt.u32 	%p18, %r39, 4;
	@%p18 bra 	$L__BB3_37;
	mad.lo.s32 	%r157, %r225, %r65, %r1;
	mul.wide.s32 	%rd53, %r157, 4;
	add.s64 	%rd54, %rd2, %rd53;
	ld.global.u32 	%r158, [%rd54];
	ld.global.u32 	%r159, [%rd4];
	add.s32 	%r160, %r159, %r158;
	st.global.u32 	[%rd4], %r160;
	mov.b32 	%r161, 0;
	st.global.u32 	[%rd54], %r161;
	mul.wide.s32 	%rd55, %r65, 4;
	add.s64 	%rd56, %rd54, %rd55;
	ld.global.u32 	%r162, [%rd56];
	ld.global.u32 	%r163, [%rd4];
	add.s32 	%r164, %r163, %r162;
	st.global.u32 	[%rd4], %r164;
	st.global.u32 	[%rd56], %r161;
	add.s64 	%rd57, %rd56, %rd55;
	ld.global.u32 	%r165, [%rd57];
	ld.global.u32 	%r166, [%rd4];
	add.s32 	%r167, %r166, %r165;
	st.global.u32 	[%rd4], %r167;
	st.global.u32 	[%rd57], %r161;
	add.s64 	%rd58, %rd57, %rd55;
	ld.global.u32 	%r168, [%rd58];
	ld.global.u32 	%r169, [%rd4];
	add.s32 	%r170, %r169, %r168;
	st.global.u32 	[%rd4], %r170;
	st.global.u32 	[%rd58], %r161;
	add.s32 	%r225, %r225, 4;
$L__BB3_37:
	setp.eq.s32 	%p19, %r42, 0;
	@%p19 bra 	$L__BB3_40;
	mov.b32 	%r228, 0;
$L__BB3_39:
	.pragma "nounroll";
	mad.lo.s32 	%r172, %r225, %r65, %r1;
	mul.wide.s32 	%rd59, %r172, 4;
	add.s64 	%rd60, %rd2, %rd59;
	ld.global.u32 	%r173, [%rd60];
	ld.global.u32 	%r174, [%rd4];
	add.s32 	%r175, %r174, %r173;
	st.global.u32 	[%rd4], %r175;
	mov.b32 	%r176, 0;
	st.global.u32 	[%rd60], %r176;
	add.s32 	%r225, %r225, 1;
	add.s32 	%r228, %r228, 1;
	setp.ne.s32 	%p20, %r228, %r42;
	@%p20 bra 	$L__BB3_39;
$L__BB3_40:
	ld.global.u32 	%r191, [%rd4];
	setp.eq.s32 	%p29, %r191, 0;
	@%p29 bra 	$L__BB3_54;
	setp.lt.s32 	%p30, %r63, 1;
	@%p30 bra 	$L__BB3_53;
	mul.lo.s32 	%r49, %r1, %r63;
	and.b32  	%r50, %r63, 7;
	setp.lt.u32 	%p31, %r63, 8;
	mov.b32 	%r231, 0;
	@%p31 bra 	$L__BB3_45;
	and.b32  	%r231, %r63, 2147483640;
	neg.s32 	%r230, %r231;
	add.s64 	%rd5, %rd3, 32;
	mov.u32 	%r229, %r49;
$L__BB3_44:
	.pragma "nounroll";
	mul.wide.s32 	%rd83, %r229, 8;
	add.s64 	%rd84, %rd5, %rd83;
	ld.global.f64 	%fd46, [%rd84+-32];
	ld.global.u32 	%r193, [%rd4];
	cvt.rn.f64.s32 	%fd47, %r193;
	div.rn.f64 	%fd48, %fd46, %fd47;
	st.global.f64 	[%rd84+-32], %fd48;
	ld.global.f64 	%fd49, [%rd84+-24];
	ld.global.u32 	%r194, [%rd4];
	cvt.rn.f64.s32 	%fd50, %r194;
	div.rn.f64 	%fd51, %fd49, %fd50;
	st.global.f64 	[%rd84+-24], %fd51;
	ld.global.f64 	%fd52, [%rd84+-16];
	ld.global.u32 	%r195, [%rd4];
	cvt.rn.f64.s32 	%fd53, %r195;
	div.rn.f64 	%fd54, %fd52, %fd53;
	st.global.f64 	[%rd84+-16], %fd54;
	ld.global.f64 	%fd55, [%rd84+-8];
	ld.global.u32 	%r196, [%rd4];
	cvt.rn.f64.s32 	%fd56, %r196;
	div.rn.f64 	%fd57, %fd55, %fd56;
	st.global.f64 	[%rd84+-8], %fd57;
	ld.global.f64 	%fd58, [%rd84];
	ld.global.u32 	%r197, [%rd4];
	cvt.rn.f64.s32 	%fd59, %r197;
	div.rn.f64 	%fd60, %fd58, %fd59;
	st.global.f64 	[%rd84], %fd60;
	ld.global.f64 	%fd61, [%rd84+8];
	ld.global.u32 	%r198, [%rd4];
	cvt.rn.f64.s32 	%fd62, %r198;
	div.rn.f64 	%fd63, %fd61, %fd62;
	st.global.f64 	[%rd84+8], %fd63;
	ld.global.f64 	%fd64, [%rd84+16];
	ld.global.u32 	%r199, [%rd4];
	cvt.rn.f64.s32 	%fd65, %r199;
	div.rn.f64 	%fd66, %fd64, %fd65;
	st.global.f64 	[%rd84+16], %fd66;
	ld.global.f64 	%fd67, [%rd84+24];
	ld.global.u32 	%r200, [%rd4];
	cvt.rn.f64.s32 	%fd68, %r200;
	div.rn.f64 	%fd69, %fd67, %fd68;
	st.global.f64 	[%rd84+24], %fd69;
	add.s32 	%r230, %r230, 8;
	add.s32 	%r229, %r229, 8;
	setp.ne.s32 	%p32, %r230, 0;
	@%p32 bra 	$L__BB3_44;
$L__BB3_45:
	setp.eq.s32 	%p33, %r50, 0;
	@%p33 bra 	$L__BB3_53;
	and.b32  	%r58, %r63, 3;
	setp.lt.u32 	%p34, %r50, 4;
	@%p34 bra 	$L__BB3_48;
	add.s32 	%r201, %r231, %r49;
	mul.wide.s32 	%rd85, %r201, 8;
	add.s64 	%rd86, %rd3, %rd85;
	ld.global.f64 	%fd70, [%rd86];
	ld.global.u32 	%r202, [%rd4];
	cvt.rn.f64.s32 	%fd71, %r202;
	div.rn.f64 	%fd72, %fd70, %fd71;
	st.global.f64 	[%rd86], %fd72;
	ld.global.f64 	%fd73, [%rd86+8];
	ld.global.u32 	%r203, [%rd4];
	cvt.rn.f64.s32 	%fd74, %r203;
	div.rn.f64 	%fd75, %fd73, %fd74;
	st.global.f64 	[%rd86+8], %fd75;
	ld.global.f64 	%fd76, [%rd86+16];
	ld.global.u32 	%r204, [%rd4];
	cvt.rn.f64.s32 	%fd77, %r204;
	div.rn.f64 	%fd78, %fd76, %fd77;
	st.global.f64 	[%rd86+16], %fd78;
	ld.global.f64 	%fd79, [%rd86+24];
	ld.global.u32 	%r205, [%rd4];
	cvt.rn.f64.s32 	%fd80, %r205;
	div.rn.f64 	%fd81, %fd79, %fd80;
	st.global.f64 	[%rd86+24], %fd81;
	add.s32 	%r231, %r231, 4;
$L__BB3_48:
	setp.eq.s32 	%p35, %r58, 0;
	@%p35 bra 	$L__BB3_53;
	setp.eq.s32 	%p36, %r58, 1;
	@%p36 bra 	$L__BB3_51;
	add.s32 	%r206, %r231, %r49;
	mul.wide.s32 	%rd87, %r206, 8;
	add.s64 	%rd88, %rd3, %rd87;
	ld.global.f64 	%fd82, [%rd88];
	ld.global.u32 	%r207, [%rd4];
	cvt.rn.f64.s32 	%fd83, %r207;
	div.rn.f64 	%fd84, %fd82, %fd83;
	st.global.f64 	[%rd88], %fd84;
	ld.global.f64 	%fd85, [%rd88+8];
	ld.global.u32 	%r208, [%rd4];
	cvt.rn.f64.s32 	%fd86, %r208;
	div.rn.f64 	%fd87, %fd85, %fd86;
	st.global.f64 	[%rd88+8], %fd87;
	add.s32 	%r231, %r231, 2;
$L__BB3_51:
	and.b32  	%r209, %r63, 1;
	setp.eq.b32 	%p37, %r209, 1;
	not.pred 	%p38, %p37;
	@%p38 bra 	$L__BB3_53;
	add.s32 	%r210, %r231, %r49;
	mul.wide.s32 	%rd89, %r210, 8;
	add.s64 	%rd90, %rd3, %rd89;
	ld.global.f64 	%fd88, [%rd90];
	ld.global.u32 	%r211, [%rd4];
	cvt.rn.f64.s32 	%fd89, %r211;
	div.rn.f64 	%fd90, %fd88, %fd89;
	st.global.f64 	[%rd90], %fd90;
$L__BB3_53:
	ret;
$L__BB3_54:
	cvt.s64.s32 	%rd91, %r1;
	cvta.to.global.u64 	%rd92, %rd6;
	add.s64 	%rd93, %rd92, %rd91;
	mov.b16 	%rs1, 0;
	st.global.u8 	[%rd93], %rs1;
	bra.uni 	$L__BB3_53;

}


// ===== COMPILED SASS (sm_100) =====

	.target	sm_100

	.elftype	@"ET_EXEC"


//--------------------- .note.nv.tkinfo           --------------------------
	.section	.note.nv.tkinfo,"",@"SHT_NOTE"
	.sectionflags	@"SHF_NOTE_NV_TKINFO"
	.tkinfo
        /*0018*/ 	.word	0x00000002
        /*0030*/ 	.string	""
        /*0030*/ 	.string	"ptxas"
        /*0030*/ 	.string	"Cuda compilation tools, release 13.0, V13.0.88"
        /*0030*/ 	.string	"Build cuda_13.0.r13.0/compiler.36424714_0"
        /*0030*/ 	.string	"-arch sm_100 -m 64 "



//--------------------- .note.nv.cuinfo           --------------------------
	.section	.note.nv.cuinfo,"",@"SHT_NOTE"
	.sectionflags	@"SHF_NOTE_NV_CUINFO"
        /*0018*/ 	.short	0x0002
        /*001a*/ 	.short	0x0064
        /*001c*/ 	.short	0x0082
	.zero		2


//--------------------- .nv.info                  --------------------------
	.section	.nv.info,"",@"SHT_CUDA_INFO"
	.align	4


	//----- nvinfo : EIATTR_REGCOUNT
	.align		4
        /*0000*/ 	.byte	0x04, 0x2f
        /*0002*/ 	.short	(.L_1 - .L_0)
	.align		4
.L_0:
        /*0004*/ 	.word	index@(_Z4addaiPdS_S_i)
        /*0008*/ 	.word	0x0000000e


	//----- nvinfo : EIATTR_FRAME_SIZE
	.align		4
.L_1:
        /*000c*/ 	.byte	0x04, 0x11
        /*000e*/ 	.short	(.L_3 - .L_2)
	.align		4
.L_2:
        /*0010*/ 	.word	index@(_Z4addaiPdS_S_i)
        /*0014*/ 	.word	0x00000000


	//----- nvinfo : EIATTR_REGCOUNT
	.align		4
.L_3:
        /*0018*/ 	.byte	0x04, 0x2f
        /*001a*/ 	.short	(.L_5 - .L_4)
	.align		4
.L_4:
        /*001c*/ 	.word	index@(_Z2mmiPdi)
        /*0020*/ 	.word	0x00000008


	//----- nvinfo : EIATTR_FRAME_SIZE
	.align		4
.L_5:
        /*0024*/ 	.byte	0x04, 0x11
        /*0026*/ 	.short	(.L_7 - .L_6)
	.align		4
.L_6:
        /*0028*/ 	.word	index@(_Z2mmiPdi)
        /*002c*/ 	.word	0x00000000


	//----- nvinfo : EIATTR_REGCOUNT
	.align		4
.L_7:
        /*0030*/ 	.byte	0x04, 0x2f
        /*0032*/ 	.short	(.L_9 - .L_8)
	.align		4
.L_8:
        /*0034*/ 	.word	index@(_Z15updatebelongingiPdiiS_PiiPbS0_S_S1_)
        /*0038*/ 	.word	0x00000020


	//----- nvinfo : EIATTR_FRAME_SIZE
	.align		4
.L_9:
        /*003c*/ 	.byte	0x04, 0x11
        /*003e*/ 	.short	(.L_11 - .L_10)
	.align		4
.L_10:
        /*0040*/ 	.word	index@(_Z15updatebelongingiPdiiS_PiiPbS0_S_S1_)
        /*0044*/ 	.word	0x00000000


	//----- nvinfo : EIATTR_REGCOUNT
	.align		4
.L_11:
        /*0048*/ 	.byte	0x04, 0x2f
        /*004a*/ 	.short	(.L_13 - .L_12)
	.align		4
.L_12:
        /*004c*/ 	.word	index@(_Z12updateCenteriiiPdiPbPiS_S1_)
        /*0050*/ 	.word	0x00000020


	//----- nvinfo : EIATTR_FRAME_SIZE
	.align		4
.L_13:
        /*0054*/ 	.byte	0x04, 0x11
        /*0056*/ 	.short	(.L_15 - .L_14)
	.align		4
.L_14:
        /*0058*/ 	.word	index@($__internal_0_$__cuda_sm20_div_rn_f64_full)
        /*005c*/ 	.word	0x00000000


	//----- nvinfo : EIATTR_FRAME_SIZE
	.align		4
.L_15:
        /*0060*/ 	.byte	0x04, 0x11
        /*0062*/ 	.short	(.L_17 - .L_16)
	.align		4
.L_16:
        /*0064*/ 	.word	index@(_Z12updateCenteriiiPdiPbPiS_S1_)
        /*0068*/ 	.word	0x00000000


	//----- nvinfo : EIATTR_MIN_STACK_SIZE
	.align		4
.L_17:
        /*006c*/ 	.byte	0x04, 0x12
        /*006e*/ 	.short	(.L_19 - .L_18)
	.align		4
.L_18:
        /*0070*/ 	.word	index@(_Z12updateCenteriiiPdiPbPiS_S1_)
        /*0074*/ 	.word	0x00000000


	//----- nvinfo : EIATTR_MIN_STACK_SIZE
	.align		4
.L_19:
        /*0078*/ 	.byte	0x04, 0x12
        /*007a*/ 	.short	(.L_21 - .L_20)
	.align		4
.L_20:
        /*007c*/ 	.word	index@(_Z15updatebelongingiPdiiS_PiiPbS0_S_S1_)
        /*0080*/ 	.word	0x00000000


	//----- nvinfo : EIATTR_MIN_STACK_SIZE
	.align		4
.L_21:
        /*0084*/ 	.byte	0x04, 0x12
        /*0086*/ 	.short	(.L_23 - .L_22)
	.align		4
.L_22:
        /*0088*/ 	.word	index@(_Z2mmiPdi)
        /*008c*/ 	.word	0x00000000


	//----- nvinfo : EIATTR_MIN_STACK_SIZE
	.align		4
.L_23:
        /*0090*/ 	.byte	0x04, 0x12
        /*0092*/ 	.short	(.L_25 - .L_24)
	.align		4
.L_24:
        /*0094*/ 	.word	index@(_Z4addaiPdS_S_i)
        /*0098*/ 	.word	0x00000000
.L_25:


//--------------------- .nv.compat                --------------------------
	.section	.nv.compat,"",@"SHT_CUDA_COMPAT_INFO"
	.align	4
        /*0000*/ 	.byte	0x02, 0x09, 0x00, 0x00, 0x02, 0x02, 0x01, 0x00, 0x02, 0x05, 0x05, 0x00, 0x03, 0x07, 0x01, 0x01
        /*0010*/ 	.byte	0x02, 0x03, 0x00, 0x00, 0x02, 0x06, 0x01, 0x00, 0x04, 0x0b, 0x08, 0x00, 0x01, 0x00, 0x00, 0x00
        /*0020*/ 	.byte	0x00, 0x00, 0x00, 0x00


//--------------------- .nv.info._Z12updateCenteriiiPdiPbPiS_S1_ --------------------------
	.section	.nv.info._Z12updateCenteriiiPdiPbPiS_S1_,"",@"SHT_CUDA_INFO"
	.sectionflags	@""
	.align	4


	//----- nvinfo : EIATTR_CUDA_API_VERSION
	.align		4
        /*0000*/ 	.byte	0x04, 0x37
        /*0002*/ 	.short	(.L_27 - .L_26)
.L_26:
        /*0004*/ 	.word	0x00000082


	//----- nvinfo : EIATTR_KPARAM_INFO
	.align		4
.L_27:
        /*0008*/ 	.byte	0x04, 0x17
        /*000a*/ 	.short	(.L_29 - .L_28)
.L_28:
        /*000c*/ 	.word	0x00000000
        /*0010*/ 	.short	0x0008
        /*0012*/ 	.short	0x0038
        /*0014*/ 	.byte	0x00, 0xf5, 0x21, 0x00


	//----- nvinfo : EIATTR_KPARAM_INFO
	.align		4
.L_29:
        /*0018*/ 	.byte	0x04, 0x17
        /*001a*/ 	.short	(.L_31 - .L_30)
.L_30:
        /*001c*/ 	.word	0x00000000
        /*0020*/ 	.short	0x0007
        /*0022*/ 	.short	0x0030
        /*0024*/ 	.byte	0x00, 0xf5, 0x21, 0x00


	//----- nvinfo : EIATTR_KPARAM_INFO
	.align		4
.L_31:
        /*0028*/ 	.byte	0x04, 0x17
        /*002a*/ 	.short	(.L_33 - .L_32)
.L_32:
        /*002c*/ 	.word	0x00000000
        /*0030*/ 	.short	0x0006
        /*0032*/ 	.short	0x0028
        /*0034*/ 	.byte	0x00, 0xf5, 0x21, 0x00


	//----- nvinfo : EIATTR_KPARAM_INFO
	.align		4
.L_33:
        /*0038*/ 	.byte	0x04, 0x17
        /*003a*/ 	.short	(.L_35 - .L_34)
.L_34:
        /*003c*/ 	.word	0x00000000
        /*0040*/ 	.short	0x0005
        /*0042*/ 	.short	0x0020
        /*0044*/ 	.byte	0x00, 0xf5, 0x21, 0x00


	//----- nvinfo : EIATTR_KPARAM_INFO
	.align		4
.L_35:
        /*0048*/ 	.byte	0x04, 0x17
        /*004a*/ 	.short	(.L_37 - .L_36)
.L_36:
        /*004c*/ 	.word	0x00000000
        /*0050*/ 	.short	0x0004
        /*0052*/ 	.short	0x0018
        /*0054*/ 	.byte	0x00, 0xf0, 0x11, 0x00


	//----- nvinfo : EIATTR_KPARAM_INFO
	.align		4
.L_37:
        /*0058*/ 	.byte	0x04, 0x17
        /*005a*/ 	.short	(.L_39 - .L_38)
.L_38:
        /*005c*/ 	.word	0x00000000
        /*0060*/ 	.short	0x0003
        /*0062*/ 	.short	0x0010
        /*0064*/ 	.byte	0x00, 0xf5, 0x21, 0x00


	//----- nvinfo : EIATTR_KPARAM_INFO
	.align		4
.L_39:
        /*0068*/ 	.byte	0x04, 0x17
        /*006a*/ 	.short	(.L_41 - .L_40)
.L_40:
        /*006c*/ 	.word	0x00000000
        /*0070*/ 	.short	0x0002
        /*0072*/ 	.short	0x0008
        /*0074*/ 	.byte	0x00, 0xf0, 0x11, 0x00


	//----- nvinfo : EIATTR_KPARAM_INFO
	.align		4
.L_41:
        /*0078*/ 	.byte	0x04, 0x17
        /*007a*/ 	.short	(.L_43 - .L_42)
.L_42:
        /*007c*/ 	.word	0x00000000
        /*0080*/ 	.short	0x0001
        /*0082*/ 	.short	0x0004
        /*0084*/ 	.byte	0x00, 0xf0, 0x11, 0x00


	//----- nvinfo : EIATTR_KPARAM_INFO
	.align		4
.L_43:
        /*0088*/ 	.byte	0x04, 0x17
        /*008a*/ 	.short	(.L_45 - .L_44)
.L_44:
        /*008c*/ 	.word	0x00000000
        /*0090*/ 	.short	0x0000
        /*0092*/ 	.short	0x0000
        /*0094*/ 	.byte	0x00, 0xf0, 0x11, 0x00


	//----- nvinfo : EIATTR_SPARSE_MMA_MASK
	.align		4
.L_45:
        /*0098*/ 	.byte	0x03, 0x50
        /*009a*/ 	.short	0x0000


	//----- nvinfo : EIATTR_MAXREG_COUNT
	.align		4
        /*009c*/ 	.byte	0x03, 0x1b
        /*009e*/ 	.short	0x00ff


	//----- nvinfo : EIATTR_MERCURY_ISA_VERSION
	.align		4
        /*00a0*/ 	.byte	0x03, 0x5f
        /*00a2*/ 	.short	0x0101


	//----- nvinfo : EIATTR_VRC_CTA_INIT_COUNT
	.align		4
        /*00a4*/ 	.byte	0x02, 0x4a
	.zero		1
	.zero		1


	//----- nvinfo : EIATTR_EXIT_INSTR_OFFSETS
	.align		4
        /*00a8*/ 	.byte	0x04, 0x1c
        /*00aa*/ 	.short	(.L_47 - .L_46)


	//   ....[0]....
.L_46:
        /*00ac*/ 	.word	0x00000090


	//   ....[1]....
        /*00b0*/ 	.word	0x00001ab0


	//   ....[2]....
        /*00b4*/ 	.word	0x00002950


	//   ....[3]....
        /*00b8*/ 	.word	0x00003030


	//   ....[4]....
        /*00bc*/ 	.word	0x000033f0


	//   ....[5]....
        /*00c0*/ 	.word	0x000035b0


	//   ....[6]....
        /*00c4*/ 	.word	0x00003600


	//----- nvinfo : EIATTR_CRS_STACK_SIZE
	.align		4
.L_47:
        /*00c8*/ 	.byte	0x04, 0x1e
        /*00ca*/ 	.short	(.L_49 - .L_48)
.L_48:
        /*00cc*/ 	.word	0x00000000


	//----- nvinfo : EIATTR_CBANK_PARAM_SIZE
	.align		4
.L_49:
        /*00d0*/ 	.byte	0x03, 0x19
        /*00d2*/ 	.short	0x0040


	//----- nvinfo : EIATTR_PARAM_CBANK
	.align		4
        /*00d4*/ 	.byte	0x04, 0x0a
        /*00d6*/ 	.short	(.L_51 - .L_50)
	.align		4
.L_50:
        /*00d8*/ 	.word	index@(.nv.constant0._Z12updateCenteriiiPdiPbPiS_S1_)
        /*00dc*/ 	.short	0x0380
        /*00de*/ 	.short	0x0040


	//----- nvinfo : EIATTR_SW_WAR
	.align		4
.L_51:
        /*00e0*/ 	.byte	0x04, 0x36
        /*00e2*/ 	.short	(.L_53 - .L_52)
.L_52:
        /*00e4*/ 	.word	0x00000008
.L_53:


//--------------------- .nv.info._Z15updatebelongingiPdiiS_PiiPbS0_S_S1_ --------------------------
	.section	.nv.info._Z15updatebelongingiPdiiS_PiiPbS0_S_S1_,"",@"SHT_CUDA_INFO"
	.sectionflags	@""
	.align	4


	//----- nvinfo : EIATTR_CUDA_API_VERSION
	.align		4
        /*0000*/ 	.byte	0x04, 0x37
        /*0002*/ 	.short	(.L_55 - .L_54)
.L_54:
        /*0004*/ 	.word	0x00000082


	//----- nvinfo : EIATTR_KPARAM_INFO
	.align		4
.L_55:
        /*0008*/ 	.byte	0x04, 0x17
        /*000a*/ 	.short	(.L_57 - .L_56)
.L_56:
        /*000c*/ 	.word	0x00000000
        /*0010*/ 	.short	0x000a
        /*0012*/ 	.short	0x0048
        /*0014*/ 	.byte	0x00, 0xf5, 0x21, 0x00


	//----- nvinfo : EIATTR_KPARAM_INFO
	.align		4
.L_57:
        /*0018*/ 	.byte	0x04, 0x17
        /*001a*/ 	.short	(.L_59 - .L_58)
.L_58:
        /*001c*/ 	.word	0x00000000
        /*0020*/ 	.short	0x0009
        /*0022*/ 	.short	0x0040
        /*0024*/ 	.byte	0x00, 0xf5, 0x21, 0x00


	//----- nvinfo : EIATTR_KPARAM_INFO
	.align		4
.L_59:
        /*0028*/ 	.byte	0x04, 0x17
        /*002a*/ 	.short	(.L_61 - .L_60)
.L_60:
        /*002c*/ 	.word	0x00000000
        /*0030*/ 	.short	0x0008
        /*0032*/ 	.short	0x0038
        /*0034*/ 	.byte	0x00, 0xf5, 0x21, 0x00


	//----- nvinfo : EIATTR_KPARAM_INFO
	.align		4
.L_61:
        /*0038*/ 	.byte	0x04, 0x17
        /*003a*/ 	.short	(.L_63 - .L_62)
.L_62:
        /*003c*/ 	.word	0x00000000
        /*0040*/ 	.short	0x0007
        /*0042*/ 	.short	0x0030
        /*0044*/ 	.byte	0x00, 0xf5, 0x21, 0x00


	//----- nvinfo : EIATTR_KPARAM_INFO
	.align		4
.L_63:
        /*0048*/ 	.byte	0x04, 0x17
        /*004a*/ 	.short	(.L_65 - .L_64)
.L_64:
        /*004c*/ 	.word	0x00000000
        /*0050*/ 	.short	0x0006
        /*0052*/ 	.short	0x0028
        /*0054*/ 	.byte	0x00, 0xf0, 0x11, 0x00


	//----- nvinfo : EIATTR_KPARAM_INFO
	.align		4
.L_65:
        /*0058*/ 	.byte	0x04, 0x17
        /*005a*/ 	.short	(.L_67 - .L_66)
.L_66:
        /*005c*/ 	.word	0x00000000
        /*0060*/ 	.short	0x0005
        /*0062*/ 	.short	0x0020
        /*0064*/ 	.byte	0x00, 0xf5, 0x21, 0x00


	//----- nvinfo : EIATTR_KPARAM_INFO
	.align		4
.L_67:
        /*0068*/ 	.byte	0x04, 0x17
        /*006a*/ 	.short	(.L_69 - .L_68)
.L_68:
        /*006c*/ 	.word	0x00000000
        /*0070*/ 	.short	0x0004
        /*0072*/ 	.short	0x0018
        /*0074*/ 	.byte	0x00, 0xf5, 0x21, 0x00


	//----- nvinfo : EIATTR_KPARAM_INFO
	.align		4
.L_69:
        /*0078*/ 	.byte	0x04, 0x17
        /*007a*/ 	.short	(.L_71 - .L_70)
.L_70:
        /*007c*/ 	.word	0x00000000
        /*0080*/ 	.short	0x0003
        /*0082*/ 	.short	0x0014
        /*0084*/ 	.byte	0x00, 0xf0, 0x11, 0x00


	//----- nvinfo : EIATTR_KPARAM_INFO
	.align		4
.L_71:
        /*0088*/ 	.byte	0x04, 0x17
        /*008a*/ 	.short	(.L_73 - .L_72)
.L_72:
        /*008c*/ 	.word	0x00000000
        /*0090*/ 	.short	0x0002
        /*0092*/ 	.short	0x0010
        /*0094*/ 	.byte	0x00, 0xf0, 0x11, 0x00


	//----- nvinfo : EIATTR_KPARAM_INFO
	.align		4
.L_73:
        /*0098*/ 	.byte	0x04, 0x17
        /*009a*/ 	.short	(.L_75 - .L_74)
.L_74:
        /*009c*/ 	.word	0x00000000
        /*00a0*/ 	.short	0x0001
        /*00a2*/ 	.short	0x0008
        /*00a4*/ 	.byte	0x00, 0xf5, 0x21, 0x00


	//----- nvinfo : EIATTR_KPARAM_INFO
	.align		4
.L_75:
        /*00a8*/ 	.byte	0x04, 0x17
        /*00aa*/ 	.short	(.L_77 - .L_76)
.L_76:
        /*00ac*/ 	.word	0x00000000
        /*00b0*/ 	.short	0x0000
        /*00b2*/ 	.short	0x0000
        /*00b4*/ 	.byte	0x00, 0xf0, 0x11, 0x00


	//----- nvinfo : EIATTR_SPARSE_MMA_MASK
	.align		4
.L_77:
        /*00b8*/ 	.byte	0x03, 0x50
        /*00ba*/ 	.short	0x0000


	//----- nvinfo : EIATTR_MAXREG_COUNT
	.align		4
        /*00bc*/ 	.byte	0x03, 0x1b
        /*00be*/ 	.short	0x00ff


	//----- nvinfo : EIATTR_MERCURY_ISA_VERSION
	.align		4
        /*00c0*/ 	.byte	0x03, 0x5f
        /*00c2*/ 	.short	0x0101


	//----- nvinfo : EIATTR_VRC_CTA_INIT_COUNT
	.align		4
        /*00c4*/ 	.byte	0x02, 0x4a
	.zero		1
	.zero		1


	//----- nvinfo : EIATTR_EXIT_INSTR_OFFSETS
	.align		4
        /*00c8*/ 	.byte	0x04, 0x1c
        /*00ca*/ 	.short	(.L_79 - .L_78)


	//   ....[0]....
.L_78:
        /*00cc*/ 	.word	0x00000090


	//   ....[1]....
        /*00d0*/ 	.word	0x00002330


	//   ....[2]....
        /*00d4*/ 	.word	0x00002900


	//   ....[3]....
        /*00d8*/ 	.word	0x00002bc0


	//   ....[4]....
        /*00dc*/ 	.word	0x00002d80


	//   ....[5]....
        /*00e0*/ 	.word	0x00002e90


	//----- nvinfo : EIATTR_CBANK_PARAM_SIZE
	.align		4
.L_79:
        /*00e4*/ 	.byte	0x03, 0x19
        /*00e6*/ 	.short	0x0050


	//----- nvinfo : EIATTR_PARAM_CBANK
	.align		4
        /*00e8*/ 	.byte	0x04, 0x0a
        /*00ea*/ 	.short	(.L_81 - .L_80)
	.align		4
.L_80:
        /*00ec*/ 	.word	index@(.nv.constant0._Z15updatebelongingiPdiiS_PiiPbS0_S_S1_)
        /*00f0*/ 	.short	0x0380
        /*00f2*/ 	.short	0x0050


	//----- nvinfo : EIATTR_SW_WAR
	.align		4
.L_81:
        /*00f4*/ 	.byte	0x04, 0x36
        /*00f6*/ 	.short	(.L_83 - .L_82)
.L_82:
        /*00f8*/ 	.word	0x00000008
.L_83:


//--------------------- .nv.info._Z2mmiPdi        --------------------------
	.section	.nv.info._Z2mmiPdi,"",@"SHT_CUDA_INFO"
	.sectionflags	@""
	.align	4


	//----- nvinfo : EIATTR_CUDA_API_VERSION
	.align		4
        /*0000*/ 	.byte	0x04, 0x37
        /*0002*/ 	.short	(.L_85 - .L_84)
.L_84:
        /*0004*/ 	.word	0x00000082


	//----- nvinfo : EIATTR_KPARAM_INFO
	.align		4
.L_85:
        /*0008*/ 	.byte	0x04, 0x17
        /*000a*/ 	.short	(.L_87 - .L_86)
.L_86:
        /*000c*/ 	.word	0x00000000
        /*0010*/ 	.short	0x0002
        /*0012*/ 	.short	0x0010
        /*0014*/ 	.byte	0x00, 0xf0, 0x11, 0x00


	//----- nvinfo : EIATTR_KPARAM_INFO
	.align		4
.L_87:
        /*0018*/ 	.byte	0x04, 0x17
        /*001a*/ 	.short	(.L_89 - .L_88)
.L_88:
        /*001c*/ 	.word	0x00000000
        /*0020*/ 	.short	0x0001
        /*0022*/ 	.short	0x0008
        /*0024*/ 	.byte	0x00, 0xf5, 0x21, 0x00


	//----- nvinfo : EIATTR_KPARAM_INFO
	.align		4
.L_89:
        /*0028*/ 	.byte	0x04, 0x17
        /*002a*/ 	.short	(.L_91 - .L_90)
.L_90:
        /*002c*/ 	.word	0x00000000
        /*0030*/ 	.short	0x0000
        /*0032*/ 	.short	0x0000
        /*0034*/ 	.byte	0x00, 0xf0, 0x11, 0x00


	//----- nvinfo : EIATTR_SPARSE_MMA_MASK
	.align		4
.L_91:
        /*0038*/ 	.byte	0x03, 0x50
        /*003a*/ 	.short	0x0000


	//----- nvinfo : EIATTR_MAXREG_COUNT
	.align		4
        /*003c*/ 	.byte	0x03, 0x1b
        /*003e*/ 	.short	0x00ff


	//----- nvinfo : EIATTR_MERCURY_ISA_VERSION
	.align		4
        /*0040*/ 	.byte	0x03, 0x5f
        /*0042*/ 	.short	0x0101


	//----- nvinfo : EIATTR_VRC_CTA_INIT_COUNT
	.align		4
        /*0044*/ 	.byte	0x02, 0x4a
	.zero		1
	.zero		1


	//----- nvinfo : EIATTR_EXIT_INSTR_OFFSETS
	.align		4
        /*0048*/ 	.byte	0x04, 0x1c
        /*004a*/ 	.short	(.L_93 - .L_92)


	//   ....[0]....
.L_92:
        /*004c*/ 	.word	0x00000090


	//   ....[1]....
        /*0050*/ 	.word	0x00000100


	//----- nvinfo : EIATTR_CBANK_PARAM_SIZE
	.align		4
.L_93:
        /*0054*/ 	.byte	0x03, 0x19
        /*0056*/ 	.short	0x0014


	//----- nvinfo : EIATTR_PARAM_CBANK
	.align		4
        /*0058*/ 	.byte	0x04, 0x0a
        /*005a*/ 	.short	(.L_95 - .L_94)
	.align		4
.L_94:
        /*005c*/ 	.word	index@(.nv.constant0._Z2mmiPdi)
        /*0060*/ 	.short	0x0380
        /*0062*/ 	.short	0x0014


	//----- nvinfo : EIATTR_SW_WAR
	.align		4
.L_95:
        /*0064*/ 	.byte	0x04, 0x36
        /*0066*/ 	.short	(.L_97 - .L_96)
.L_96:
        /*0068*/ 	.word	0x00000008
.L_97:


//--------------------- .nv.info._Z4addaiPdS_S_i  --------------------------
	.section	.nv.info._Z4addaiPdS_S_i,"",@"SHT_CUDA_INFO"
	.sectionflags	@""
	.align	4


	//----- nvinfo : EIATTR_CUDA_API_VERSION
	.align		4
        /*0000*/ 	.byte	0x04, 0x37
        /*0002*/ 	.short	(.L_99 - .L_98)
.L_98:
        /*0004*/ 	.word	0x00000082


	//----- nvinfo : EIATTR_KPARAM_INFO
	.align		4
.L_99:
        /*0008*/ 	.byte	0x04, 0x17
        /*000a*/ 	.short	(.L_101 - .L_100)
.L_100:
        /*000c*/ 	.word	0x00000000
        /*0010*/ 	.short	0x0004
        /*0012*/ 	.short	0x0020
        /*0014*/ 	.byte	0x00, 0xf0, 0x11, 0x00


	//----- nvinfo : EIATTR_KPARAM_INFO
	.align		4
.L_101:
        /*0018*/ 	.byte	0x04, 0x17
        /*001a*/ 	.short	(.L_103 - .L_102)
.L_102:
        /*001c*/ 	.word	0x00000000
        /*0020*/ 	.short	0x0003
        /*0022*/ 	.short	0x0018
        /*0024*/ 	.byte	0x00, 0xf5, 0x21, 0x00


	//----- nvinfo : EIATTR_KPARAM_INFO
	.align		4
.L_103:
        /*0028*/ 	.byte	0x04, 0x17
        /*002a*/ 	.short	(.L_105 - .L_104)
.L_104:
        /*002c*/ 	.word	0x00000000
        /*0030*/ 	.short	0x0002
        /*0032*/ 	.short	0x0010
        /*0034*/ 	.byte	0x00, 0xf5, 0x21, 0x00


	//----- nvinfo : EIATTR_KPARAM_INFO
	.align		4
.L_105:
        /*0038*/ 	.byte	0x04, 0x17
        /*003a*/ 	.short	(.L_107 - .L_106)
.L_106:
        /*003c*/ 	.word	0x00000000
        /*0040*/ 	.short	0x0001
        /*0042*/ 	.short	0x0008
        /*0044*/ 	.byte	0x00, 0xf5, 0x21, 0x00


	//----- nvinfo : EIATTR_KPARAM_INFO
	.align		4
.L_107:
        /*0048*/ 	.byte	0x04, 0x17
        /*004a*/ 	.short	(.L_109 - .L_108)
.L_108:
        /*004c*/ 	.word	0x00000000
        /*0050*/ 	.short	0x0000
        /*0052*/ 	.short	0x0000
        /*0054*/ 	.byte	0x00, 0xf0, 0x11, 0x00


	//----- nvinfo : EIATTR_SPARSE_MMA_MASK
	.align		4
.L_109:
        /*0058*/ 	.byte	0x03, 0x50
        /*005a*/ 	.short	0x0000


	//----- nvinfo : EIATTR_MAXREG_COUNT
	.align		4
        /*005c*/ 	.byte	0x03, 0x1b
        /*005e*/ 	.short	0x00ff


	//----- nvinfo : EIATTR_MERCURY_ISA_VERSION
	.align		4
        /*0060*/ 	.byte	0x03, 0x5f
        /*0062*/ 	.short	0x0101


	//----- nvinfo : EIATTR_VRC_CTA_INIT_COUNT
	.align		4
        /*0064*/ 	.byte	0x02, 0x4a
	.zero		1
	.zero		1


	//----- nvinfo : EIATTR_EXIT_INSTR_OFFSETS
	.align		4
        /*0068*/ 	.byte	0x04, 0x1c
        /*006a*/ 	.short	(.L_111 - .L_110)


	//   ....[0]....
.L_110:
        /*006c*/ 	.word	0x00000090


	//   ....[1]....
        /*0070*/ 	.word	0x00000150


	//----- nvinfo : EIATTR_CBANK_PARAM_SIZE
	.align		4
.L_111:
        /*0074*/ 	.byte	0x03, 0x19
        /*0076*/ 	.short	0x0024


	//----- nvinfo : EIATTR_PARAM_CBANK
	.align		4
        /*0078*/ 	.byte	0x04, 0x0a
        /*007a*/ 	.short	(.L_113 - .L_112)
	.align		4
.L_112:
        /*007c*/ 	.word	index@(.nv.constant0._Z4addaiPdS_S_i)
        /*0080*/ 	.short	0x0380
        /*0082*/ 	.short	0x0024


	//----- nvinfo : EIATTR_SW_WAR
	.align		4
.L_113:
        /*0084*/ 	.byte	0x04, 0x36
        /*0086*/ 	.short	(.L_115 - .L_114)
.L_114:
        /*0088*/ 	.word	0x00000008
.L_115:


//--------------------- .nv.callgraph             --------------------------
	.section	.nv.callgraph,"",@"SHT_CUDA_CALLGRAPH"
	.align	4
	.sectionentsize	8
	.align		4
        /*0000*/ 	.word	0x00000000
	.align		4
        /*0004*/ 	.word	0xffffffff
	.align		4
        /*0008*/ 	.word	0x00000000
	.align		4
        /*000c*/ 	.word	0xfffffffe
	.align		4
        /*0010*/ 	.word	0x00000000
	.align		4
        /*0014*/ 	.word	0xfffffffd
	.align		4
        /*0018*/ 	.word	0x00000000
	.align		4
        /*001c*/ 	.word	0xfffffffc


//--------------------- .text._Z12updateCenteriiiPdiPbPiS_S1_ --------------------------
	.section	.text._Z12updateCenteriiiPdiPbPiS_S1_,"ax",@progbits
	.align	128
        .global         _Z12updateCenteriiiPdiPbPiS_S1_
        .type           _Z12updateCenteriiiPdiPbPiS_S1_,@function
        .size           _Z12updateCenteriiiPdiPbPiS_S1_,(.L_x_85 - _Z12updateCenteriiiPdiPbPiS_S1_)
        .other          _Z12updateCenteriiiPdiPbPiS_S1_,@"STO_CUDA_ENTRY STV_DEFAULT"
_Z12updateCenteriiiPdiPbPiS_S1_:
.text._Z12updateCenteriiiPdiPbPiS_S1_:
[----:B------:R-:W-:Y:S01]  /*0000*/  LDC R1, c[0x0][0x37c] ;  /* 0x0000df00ff017b82 */ /* 0x000fe20000000800 */
[----:B------:R-:W0:Y:S01]  /*0010*/  S2R R3, SR_CTAID.X ;  /* 0x0000000000037919 */ /* 0x000e220000002500 */
[----:B------:R-:W0:Y:S06]  /*0020*/  LDCU UR4, c[0x0][0x360] ;  /* 0x00006c00ff0477ac */ /* 0x000e2c0008000800 */
[----:B------:R-:W1:Y:S01]  /*0030*/  LDC R2, c[0x0][0x398] ;  /* 0x0000e600ff027b82 */ /* 0x000e620000000800 */
[----:B------:R-:W0:Y:S01]  /*0040*/  S2R R0, SR_TID.X ;  /* 0x0000000000007919 */ /* 0x000e220000002100 */
[----:B------:R-:W2:Y:S01]  /*0050*/  LDCU UR5, c[0x0][0x380] ;  /* 0x00007000ff0577ac */ /* 0x000ea20008000800 */
[----:B0-----:R-:W-:-:S04]  /*0060*/  IMAD R3, R3, UR4, R0 ;  /* 0x0000000403037c24 */ /* 0x001fc8000f8e0200 */
[----:B--2---:R-:W-:-:S05]  /*0070*/  VIADD R3, R3, UR5 ;  /* 0x0000000503037c36 */ /* 0x004fca0008000000 */
[----:B-1----:R-:W-:-:S13]  /*0080*/  ISETP.GE.AND P0, PT, R3, R2, PT ;  /* 0x000000020300720c */ /* 0x002fda0003f06270 */
[----:B------:R-:W-:Y:S05]  /*0090*/  @P0 EXIT ;  /* 0x000000000000094d */ /* 0x000fea0003800000 */
[----:B------:R-:W0:Y:S01]  /*00a0*/  LDCU UR4, c[0x0][0x384] ;  /* 0x00007080ff0477ac */ /* 0x000e220008000800 */
[----:B------:R-:W1:Y:S01]  /*00b0*/  LDCU.64 UR8, c[0x0][0x358] ;  /* 0x00006b00ff0877ac */ /* 0x000e620008000a00 */
[----:B0-----:R-:W-:-:S05]  /*00c0*/  IMAD.U32 R0, RZ, RZ, UR4 ;  /* 0x00000004ff007e24 */ /* 0x001fca000f8e00ff */
[----:B------:R-:W-:-:S13]  /*00d0*/  ISETP.GE.AND P0, PT, R0, 0x1, PT ;  /* 0x000000010000780c */ /* 0x000fda0003f06270 */
[----:B-1----:R-:W-:Y:S05]  /*00e0*/  @!P0 BRA `(.L_x_0) ;  /* 0x0000000000c08947 */ /* 0x002fea0003800000 */
[C---:B------:R-:W-:Y:S01]  /*00f0*/  ISETP.GE.U32.AND P1, PT, R0.reuse, 0x8, PT ;  /* 0x000000080000780c */ /* 0x040fe20003f26070 */
[----:B------:R-:W-:Y:S01]  /*0100*/  HFMA2 R10, -RZ, RZ, 0, 0 ;  /* 0x00000000ff0a7431 */ /* 0x000fe200000001ff */
[----:B------:R-:W-:-:S04]  /*0110*/  LOP3.LUT R8, R0, 0x7, RZ, 0xc0, !PT ;  /* 0x0000000700087812 */ /* 0x000fc800078ec0ff */
[----:B------:R-:W-:-:S07]  /*0120*/  ISETP.NE.AND P2, PT, R8, RZ, PT ;  /* 0x000000ff0800720c */ /* 0x000fce0003f45270 */
[----:B------:R-:W-:Y:S06]  /*0130*/  @!P1 BRA `(.L_x_1) ;  /* 0x0000000000409947 */ /* 0x000fec0003800000 */
[----:B------:R-:W0:Y:S01]  /*0140*/  LDC.64 R6, c[0x0][0x390] ;  /* 0x0000e400ff067b82 */ /* 0x000e220000000a00 */
[----:B------:R-:W-:Y:S01]  /*0150*/  LOP3.LUT R10, R0, 0x7ffffff8, RZ, 0xc0, !PT ;  /* 0x7ffffff8000a7812 */ /* 0x000fe200078ec0ff */
[----:B------:R-:W-:-:S06]  /*0160*/  UMOV UR4, URZ ;  /* 0x000000ff00047c82 */ /* 0x000fcc0008000000 */
.L_x_2:
[----:B-1----:R-:W-:Y:S01]  /*0170*/  IMAD R5, R3, R0, UR4 ;  /* 0x0000000403057e24 */ /* 0x002fe2000f8e0200 */
[----:B------:R-:W-:-:S03]  /*0180*/  UIADD3 UR4, UPT, UPT, UR4, 0x8, URZ ;  /* 0x0000000804047890 */ /* 0x000fc6000fffe0ff */
[----:B0-----:R-:W-:-:S03]  /*0190*/  IMAD.WIDE R4, R5, 0x8, R6 ;  /* 0x0000000805047825 */ /* 0x001fc600078e0206 */
[----:B------:R-:W-:Y:S02]  /*01a0*/  ISETP.NE.AND P1, PT, R10, UR4, PT ;  /* 0x000000040a007c0c */ /* 0x000fe4000bf25270 */
[----:B------:R1:W-:Y:S04]  /*01b0*/  STG.E.64 desc[UR8][R4.64], RZ ;  /* 0x000000ff04007986 */ /* 0x0003e8000c101b08 */
[----:B------:R1:W-:Y:S04]  /*01c0*/  STG.E.64 desc[UR8][R4.64+0x8], RZ ;  /* 0x000008ff04007986 */ /* 0x0003e8000c101b08 */
[----:B------:R1:W-:Y:S04]  /*01d0*/  STG.E.64 desc[UR8][R4.64+0x10], RZ ;  /* 0x000010ff04007986 */ /* 0x0003e8000c101b08 */
[----:B------:R1:W-:Y:S04]  /*01e0*/  STG.E.64 desc[UR8][R4.64+0x18], RZ ;  /* 0x000018ff04007986 */ /* 0x0003e8000c101b08 */
[----:B------:R1:W-:Y:S04]  /*01f0*/  STG.E.64 desc[UR8][R4.64+0x20], RZ ;  /* 0x000020ff04007986 */ /* 0x0003e8000c101b08 */
[----:B------:R1:W-:Y:S04]  /*0200*/  STG.E.64 desc[UR8][R4.64+0x28], RZ ;  /* 0x000028ff04007986 */ /* 0x0003e8000c101b08 */
[----:B------:R1:W-:Y:S04]  /*0210*/  STG.E.64 desc[UR8][R4.64+0x30], RZ ;  /* 0x000030ff04007986 */ /* 0x0003e8000c101b08 */
[----:B------:R1:W-:Y:S01]  /*0220*/  STG.E.64 desc[UR8][R4.64+0x38], RZ ;  /* 0x000038ff04007986 */ /* 0x0003e2000c101b08 */
[----:B------:R-:W-:Y:S05]  /*0230*/  @P1 BRA `(.L_x_2) ;  /* 0xfffffffc00cc1947 */ /* 0x000fea000383ffff */
.L_x_1:
[----:B------:R-:W-:Y:S05]  /*0240*/  @!P2 BRA `(.L_x_0) ;  /* 0x000000000068a947 */ /* 0x000fea0003800000 */
[----:B------:R-:W-:Y:S02]  /*0250*/  ISETP.GE.U32.AND P1, PT, R8, 0x4, PT ;  /* 0x000000040800780c */ /* 0x000fe40003f26070 */
[----:B------:R-:W-:-:S04]  /*0260*/  LOP3.LUT R6, R0, 0x3, RZ, 0xc0, !PT ;  /* 0x0000000300067812 */ /* 0x000fc800078ec0ff */
[----:B------:R-:W-:-:S07]  /*0270*/  ISETP.NE.AND P2, PT, R6, RZ, PT ;  /* 0x000000ff0600720c */ /* 0x000fce0003f45270 */
[----:B------:R-:W-:Y:S06]  /*0280*/  @!P1 BRA `(.L_x_3) ;  /* 0x0000000000209947 */ /* 0x000fec0003800000 */
[----:B-1----:R-:W0:Y:S01]  /*0290*/  LDC.64 R4, c[0x0][0x390] ;  /* 0x0000e400ff047b82 */ /* 0x002e220000000a00 */
[----:B------:R-:W-:Y:S02]  /*02a0*/  IMAD R7, R3, R0, R10 ;  /* 0x0000000003077224 */ /* 0x000fe400078e020a */
[----:B------:R-:W-:Y:S02]  /*02b0*/  VIADD R10, R10, 0x4 ;  /* 0x000000040a0a7836 */ /* 0x000fe40000000000 */
[----:B0-----:R-:W-:-:S05]  /*02c0*/  IMAD.WIDE R4, R7, 0x8, R4 ;  /* 0x0000000807047825 */ /* 0x001fca00078e0204 */
[----:B------:R0:W-:Y:S04]  /*02d0*/  STG.E.64 desc[UR8][R4.64], RZ ;  /* 0x000000ff04007986 */ /* 0x0001e8000c101b08 */
[----:B------:R0:W-:Y:S04]  /*02e0*/  STG.E.64 desc[UR8][R4.64+0x8], RZ ;  /* 0x000008ff04007986 */ /* 0x0001e8000c101b08 */
[----:B------:R0:W-:Y:S04]  /*02f0*/  STG.E.64 desc[UR8][R4.64+0x10], RZ ;  /* 0x000010ff04007986 */ /* 0x0001e8000c101b08 */
[----:B------:R0:W-:Y:S02]  /*0300*/  STG.E.64 desc[UR8][R4.64+0x18], RZ ;  /* 0x000018ff04007986 */ /* 0x0001e4000c101b08 */
.L_x_3:
[----:B------:R-:W-:Y:S05]  /*0310*/  @!P2 BRA `(.L_x_0) ;  /* 0x000000000034a947 */ /* 0x000fea0003800000 */
[----:B01----:R-:W-:Y:S02]  /*0320*/  LOP3.LUT R4, R0, 0x1, RZ, 0xc0, !PT ;  /* 0x0000000100047812 */ /* 0x003fe400078ec0ff */
[----:B------:R-:W-:Y:S02]  /*0330*/  ISETP.NE.AND P1, PT, R6, 0x1, PT ;  /* 0x000000010600780c */ /* 0x000fe40003f25270 */
[----:B------:R-:W-:-:S11]  /*0340*/  ISETP.NE.U32.AND P2, PT, R4, 0x1, PT ;  /* 0x000000010400780c */ /* 0x000fd60003f45070 */
[----:B------:R-:W0:Y:S01]  /*0350*/  @P1 LDC.64 R4, c[0x0][0x390] ;  /* 0x0000e400ff041b82 */ /* 0x000e220000000a00 */
[----:B------:R-:W-:Y:S02]  /*0360*/  @P1 IMAD R7, R3, R0, R10 ;  /* 0x0000000003071224 */ /* 0x000fe400078e020a */
[----:B------:R-:W-:-:S04]  /*0370*/  @P1 VIADD R10, R10, 0x2 ;  /* 0x000000020a0a1836 */ /* 0x000fc80000000000 */
[----:B------:R-:W-:Y:S01]  /*0380*/  @!P2 IMAD R11, R3, R0, R10 ;  /* 0x00000000030ba224 */ /* 0x000fe200078e020a */
[----:B------:R-:W1:Y:S01]  /*0390*/  @!P2 LDC.64 R8, c[0x0][0x390] ;  /* 0x0000e400ff08ab82 */ /* 0x000e620000000a00 */
[----:B0-----:R-:W-:-:S05]  /*03a0*/  @P1 IMAD.WIDE R6, R7, 0x8, R4 ;  /* 0x0000000807061825 */ /* 0x001fca00078e0204 */
[----:B------:R2:W-:Y:S01]  /*03b0*/  @P1 STG.E.64 desc[UR8][R6.64], RZ ;  /* 0x000000ff06001986 */ /* 0x0005e2000c101b08 */
[----:B-1----:R-:W-:-:S03]  /*03c0*/  @!P2 IMAD.WIDE R4, R11, 0x8, R8 ;  /* 0x000000080b04a825 */ /* 0x002fc600078e0208 */
[----:B------:R2:W-:Y:S04]  /*03d0*/  @P1 STG.E.64 desc[UR8][R6.64+0x8], RZ ;  /* 0x000008ff06001986 */ /* 0x0005e8000c101b08 */
[----:B------:R2:W-:Y:S02]  /*03e0*/  @!P2 STG.E.64 desc[UR8][R4.64], RZ ;  /* 0x000000ff0400a986 */ /* 0x0005e4000c101b08 */
.L_x_0:
[----:B------:R-:W3:Y:S01]  /*03f0*/  LDC.64 R8, c[0x0][0x3b8] ;  /* 0x0000ee00ff087b82 */ /* 0x000ee20000000a00 */
[----:B------:R-:W4:Y:S02]  /*0400*/  LDCU UR6, c[0x0][0x388] ;  /* 0x00007100ff0677ac */ /* 0x000f240008000800 */
[----:B----4-:R-:W-:Y:S01]  /*0410*/  UISETP.GE.AND UP0, UPT, UR6, 0x1, UPT ;  /* 0x000000010600788c */ /* 0x010fe2000bf06270 */
[----:B---3--:R-:W-:-:S05]  /*0420*/  IMAD.WIDE R8, R3, 0x4, R8 ;  /* 0x0000000403087825 */ /* 0x008fca00078e0208 */
[----:B------:R3:W-:Y:S03]  /*0430*/  STG.E desc[UR8][R8.64], RZ ;  /* 0x000000ff08007986 */ /* 0x0007e6000c101908 */
[----:B------:R-:W-:Y:S05]  /*0440*/  BRA.U !UP0, `(.L_x_4) ;  /* 0x0000001508887547 */ /* 0x000fea000b800000 */
[----:B------:R-:W-:Y:S05]  /*0450*/  @!P0 BRA `(.L_x_5) ;  /* 0x00000008003c8947 */ /* 0x000fea0003800000 */
[C---:B------:R-:W-:Y:S01]  /*0460*/  LOP3.LUT R2, R0.reuse, 0x7ffffff8, RZ, 0xc0, !PT ;  /* 0x7ffffff800027812 */ /* 0x040fe200078ec0ff */
[----:B012---:R-:W-:Y:S01]  /*0470*/  IMAD R4, R3, R0, RZ ;  /* 0x0000000003047224 */ /* 0x007fe200078e02ff */
[C---:B------:R-:W-:Y:S01]  /*0480*/  LOP3.LUT R5, R0.reuse, 0x7, RZ, 0xc0, !PT ;  /* 0x0000000700057812 */ /* 0x040fe200078ec0ff */
[----:B------:R-:W-:Y:S01]  /*0490*/  UMOV UR4, URZ ;  /* 0x000000ff00047c82 */ /* 0x000fe20008000000 */
[----:B------:R-:W-:Y:S02]  /*04a0*/  LOP3.LUT R6, R0, 0x3, RZ, 0xc0, !PT ;  /* 0x0000000300067812 */ /* 0x000fe400078ec0ff */
[----:B------:R-:W-:-:S07]  /*04b0*/  IADD3 R7, PT, PT, -R2, RZ, RZ ;  /* 0x000000ff02077210 */ /* 0x000fce0007ffe1ff */
.L_x_10:
[----:B0-----:R-:W0:Y:S01]  /*04c0*/  LDC R0, c[0x0][0x384] ;  /* 0x0000e100ff007b82 */ /* 0x001e220000000800 */
[----:B------:R-:W-:-:S07]  /*04d0*/  IMAD.MOV.U32 R24, RZ, RZ, RZ ;  /* 0x000000ffff187224 */ /* 0x000fce00078e00ff */
[----:B------:R-:W1:Y:S01]  /*04e0*/  LDC R10, c[0x0][0x398] ;  /* 0x0000e600ff0a7b82 */ /* 0x000e620000000800 */
[----:B0-----:R-:W-:Y:S01]  /*04f0*/  ISETP.GE.U32.AND P0, PT, R0, 0x8, PT ;  /* 0x000000080000780c */ /* 0x001fe20003f06070 */
[----:B-1----:R-:W-:-:S04]  /*0500*/  IMAD R11, R10, UR4, R3 ;  /* 0x000000040a0b7c24 */ /* 0x002fc8000f8e0203 */
[----:B------:R-:W-:-:S08]  /*0510*/  IMAD R11, R11, R0, RZ ;  /* 0x000000000b0b7224 */ /* 0x000fd000078e02ff */
[----:B------:R-:W-:Y:S05]  /*0520*/  @!P0 BRA `(.L_x_6) ;  /* 0x0000000000d48947 */ /* 0x000fea0003800000 */
[----:B------:R-:W-:Y:S01]  /*0530*/  IMAD.MOV.U32 R21, RZ, RZ, R4 ;  /* 0x000000ffff157224 */ /* 0x000fe200078e0004 */
[----:B------:R-:W-:Y:S01]  /*0540*/  MOV R20, R11 ;  /* 0x0000000b00147202 */ /* 0x000fe20000000f00 */
[----:B------:R-:W-:-:S07]  /*0550*/  IMAD.MOV.U32 R22, RZ, RZ, R7 ;  /* 0x000000ffff167224 */ /* 0x000fce00078e0007 */
.L_x_7:
[----:B----4-:R-:W0:Y:S08]  /*0560*/  LDC.64 R12, c[0x0][0x3b0] ;  /* 0x0000ec00ff0c7b82 */ /* 0x010e300000000a00 */
[----:B------:R-:W1:Y:S01]  /*0570*/  LDC.64 R14, c[0x0][0x390] ;  /* 0x0000e400ff0e7b82 */ /* 0x000e620000000a00 */
[----:B0-----:R-:W-:-:S05]  /*0580*/  IMAD.WIDE R12, R20, 0x8, R12 ;  /* 0x00000008140c7825 */ /* 0x001fca00078e020c */
[----:B------:R-:W2:Y:S01]  /*0590*/  LDG.E.64 R18, desc[UR8][R12.64] ;  /* 0x000000080c127981 */ /* 0x000ea2000c1e1b00 */
[----:B-1----:R-:W-:-:S05]  /*05a0*/  IMAD.WIDE R14, R21, 0x8, R14 ;  /* 0x00000008150e7825 */ /* 0x002fca00078e020e */
[----:B------:R-:W2:Y:S02]  /*05b0*/  LDG.E.64 R16, desc[UR8][R14.64] ;  /* 0x000000080e107981 */ /* 0x000ea4000c1e1b00 */
[----:B--2---:R-:W-:-:S07]  /*05c0*/  DADD R24, R18, R16 ;  /* 0x0000000012187229 */ /* 0x004fce0000000010 */
[----:B------:R0:W-:Y:S04]  /*05d0*/  STG.E.64 desc[UR8][R14.64], R24 ;  /* 0x000000180e007986 */ /* 0x0001e8000c101b08 */
[----:B------:R-:W-:Y:S04]  /*05e0*/  STG.E.64 desc[UR8][R12.64], RZ ;  /* 0x000000ff0c007986 */ /* 0x000fe8000c101b08 */
[----:B------:R-:W2:Y:S04]  /*05f0*/  LDG.E.64 R18, desc[UR8][R12.64+0x8] ;  /* 0x000008080c127981 */ /* 0x000ea8000c1e1b00 */
        /* <DEDUP_REMOVED lines=9> */
[----:B------:R-:W0:Y:S04]  /*0690*/  LDG.E.64 R18, desc[UR8][R12.64+0x18] ;  /* 0x000018080c127981 */ /* 0x000e28000c1e1b00 */
[----:B------:R-:W0:Y:S02]  /*06a0*/  LDG.E.64 R16, desc[UR8][R14.64+0x18] ;  /* 0x000018080e107981 */ /* 0x000e24000c1e1b00 */
[----:B0-----:R-:W-:-:S07]  /*06b0*/  DADD R24, R18, R16 ;  /* 0x0000000012187229 */ /* 0x001fce0000000010 */
[----:B------:R0:W-:Y:S04]  /*06c0*/  STG.E.64 desc[UR8][R14.64+0x18], R24 ;  /* 0x000018180e007986 */ /* 0x0001e8000c101b08 */
[----:B------:R4:W-:Y:S04]  /*06d0*/  STG.E.64 desc[UR8][R12.64+0x18], RZ ;  /* 0x000018ff0c007986 */ /* 0x0009e8000c101b08 */
[----:B------:R-:W1:Y:S04]  /*06e0*/  LDG.E.64 R18, desc[UR8][R12.64+0x20] ;  /* 0x000020080c127981 */ /* 0x000e68000c1e1b00 */
[----:B------:R-:W1:Y:S02]  /*06f0*/  LDG.E.64 R16, desc[UR8][R14.64+0x20] ;  /* 0x000020080e107981 */ /* 0x000e64000c1e1b00 */
[----:B-1----:R-:W-:-:S07]  /*0700*/  DADD R28, R18, R16 ;  /* 0x00000000121c7229 */ /* 0x002fce0000000010 */
[----:B------:R4:W-:Y:S04]  /*0710*/  STG.E.64 desc[UR8][R14.64+0x20], R28 ;  /* 0x0000201c0e007986 */ /* 0x0009e8000c101b08 */
[----:B------:R4:W-:Y:S04]  /*0720*/  STG.E.64 desc[UR8][R12.64+0x20], RZ ;  /* 0x000020ff0c007986 */ /* 0x0009e8000c101b08 */
[----:B------:R-:W2:Y:S04]  /*0730*/  LDG.E.64 R18, desc[UR8][R12.64+0x28] ;  /* 0x000028080c127981 */ /* 0x000ea8000c1e1b00 */
[----:B------:R-:W2:Y:S02]  /*0740*/  LDG.E.64 R16, desc[UR8][R14.64+0x28] ;  /* 0x000028080e107981 */ /* 0x000ea4000c1e1b00 */
[----:B--2---:R-:W-:-:S07]  /*0750*/  DADD R26, R18, R16 ;  /* 0x00000000121a7229 */ /* 0x004fce0000000010 */
[----:B------:R4:W-:Y:S04]  /*0760*/  STG.E.64 desc[UR8][R14.64+0x28], R26 ;  /* 0x0000281a0e007986 */ /* 0x0009e8000c101b08 */
[----:B------:R4:W-:Y:S04]  /*0770*/  STG.E.64 desc[UR8][R12.64+0x28], RZ ;  /* 0x000028ff0c007986 */ /* 0x0009e8000c101b08 */
[----:B------:R-:W0:Y:S04]  /*0780*/  LDG.E.64 R16, desc[UR8][R12.64+0x30] ;  /* 0x000030080c107981 */ /* 0x000e28000c1e1b00 */
[----:B------:R-:W0:Y:S02]  /*0790*/  LDG.E.64 R18, desc[UR8][R14.64+0x30] ;  /* 0x000030080e127981 */ /* 0x000e24000c1e1b00 */
[----:B0-----:R-:W-:-:S07]  /*07a0*/  DADD R24, R16, R18 ;  /* 0x0000000010187229 */ /* 0x001fce0000000012 */
[----:B------:R4:W-:Y:S04]  /*07b0*/  STG.E.64 desc[UR8][R14.64+0x30], R24 ;  /* 0x000030180e007986 */ /* 0x0009e8000c101b08 */
[----:B------:R4:W-:Y:S04]  /*07c0*/  STG.E.64 desc[UR8][R12.64+0x30], RZ ;  /* 0x000030ff0c007986 */ /* 0x0009e8000c101b08 */
[----:B------:R-:W2:Y:S04]  /*07d0*/  LDG.E.64 R16, desc[UR8][R12.64+0x38] ;  /* 0x000038080c107981 */ /* 0x000ea8000c1e1b00 */
[----:B------:R-:W2:Y:S01]  /*07e0*/  LDG.E.64 R18, desc[UR8][R14.64+0x38] ;  /* 0x000038080e127981 */ /* 0x000ea2000c1e1b00 */
[----:B------:R-:W-:-:S05]  /*07f0*/  VIADD R22, R22, 0x8 ;  /* 0x0000000816167836 */ /* 0x000fca0000000000 */
[----:B------:R-:W-:Y:S01]  /*0800*/  ISETP.NE.AND P0, PT, R22, RZ, PT ;  /* 0x000000ff1600720c */ /* 0x000fe20003f05270 */
[----:B------:R-:W-:Y:S01]  /*0810*/  VIADD R21, R21, 0x8 ;  /* 0x0000000815157836 */ /* 0x000fe20000000000 */
[----:B------:R-:W-:Y:S01]  /*0820*/  IADD3 R20, PT, PT, R20, 0x8, RZ ;  /* 0x0000000814147810 */ /* 0x000fe20007ffe0ff */
[----:B--2---:R-:W-:-:S07]  /*0830*/  DADD R16, R16, R18 ;  /* 0x0000000010107229 */ /* 0x004fce0000000012 */
[----:B------:R4:W-:Y:S04]  /*0840*/  STG.E.64 desc[UR8][R14.64+0x38], R16 ;  /* 0x000038100e007986 */ /* 0x0009e8000c101b08 */
[----:B------:R4:W-:Y:S01]  /*0850*/  STG.E.64 desc[UR8][R12.64+0x38], RZ ;  /* 0x000038ff0c007986 */ /* 0x0009e2000c101b08 */
[----:B------:R-:W-:Y:S05]  /*0860*/  @P0 BRA `(.L_x_7) ;  /* 0xfffffffc003c0947 */ /* 0x000fea000383ffff */
[----:B----4-:R-:W-:-:S07]  /*0870*/  IMAD.MOV.U32 R24, RZ, RZ, R2 ;  /* 0x000000ffff187224 */ /* 0x010fce00078e0002 */
.L_x_6:
[----:B------:R-:W-:-:S13]  /*0880*/  ISETP.NE.AND P0, PT, R5, RZ, PT ;  /* 0x000000ff0500720c */ /* 0x000fda0003f05270 */
[----:B------:R-:W-:Y:S05]  /*0890*/  @!P0 BRA `(.L_x_8) ;  /* 0x0000000000f88947 */ /* 0x000fea0003800000 */
[----:B------:R-:W-:Y:S02]  /*08a0*/  IADD3 R12, PT, PT, R5, -0x1, RZ ;  /* 0xffffffff050c7810 */ /* 0x000fe40007ffe0ff */
[----:B------:R-:W-:Y:S02]  /*08b0*/  ISETP.NE.AND P1, PT, R6, RZ, PT ;  /* 0x000000ff0600720c */ /* 0x000fe40003f25270 */
[----:B------:R-:W-:-:S13]  /*08c0*/  ISETP.GE.U32.AND P0, PT, R12, 0x3, PT ;  /* 0x000000030c00780c */ /* 0x000fda0003f06070 */
[----:B------:R-:W-:Y:S05]  /*08d0*/  @!P0 BRA `(.L_x_9) ;  /* 0x00000000006c8947 */ /* 0x000fea0003800000 */
[----:B------:R-:W0:Y:S01]  /*08e0*/  LDC.64 R18, c[0x0][0x3b0] ;  /* 0x0000ec00ff127b82 */ /* 0x000e220000000a00 */
[--C-:B------:R-:W-:Y:S02]  /*08f0*/  IMAD.IADD R15, R11, 0x1, R24.reuse ;  /* 0x000000010b0f7824 */ /* 0x100fe400078e0218 */
[----:B------:R-:W-:-:S05]  /*0900*/  IMAD.IADD R17, R4, 0x1, R24 ;  /* 0x0000000104117824 */ /* 0x000fca00078e0218 */
[----:B------:R-:W1:Y:S01]  /*0910*/  LDC.64 R12, c[0x0][0x390] ;  /* 0x0000e400ff0c7b82 */ /* 0x000e620000000a00 */
[----:B0-----:R-:W-:-:S04]  /*0920*/  IMAD.WIDE R18, R15, 0x8, R18 ;  /* 0x000000080f127825 */ /* 0x001fc800078e0212 */
[----:B-1----:R-:W-:Y:S02]  /*0930*/  IMAD.WIDE R12, R17, 0x8, R12 ;  /* 0x00000008110c7825 */ /* 0x002fe400078e020c */
[----:B------:R-:W2:Y:S04]  /*0940*/  LDG.E.64 R16, desc[UR8][R18.64] ;  /* 0x0000000812107981 */ /* 0x000ea8000c1e1b00 */
[----:B------:R-:W2:Y:S02]  /*0950*/  LDG.E.64 R14, desc[UR8][R12.64] ;  /* 0x000000080c0e7981 */ /* 0x000ea4000c1e1b00 */
[----:B--2---:R-:W-:-:S07]  /*0960*/  DADD R20, R16, R14 ;  /* 0x0000000010147229 */ /* 0x004fce000000000e */
[----:B------:R0:W-:Y:S04]  /*0970*/  STG.E.64 desc[UR8][R12.64], R20 ;  /* 0x000000140c007986 */ /* 0x0001e8000c101b08 */
[----:B------:R0:W-:Y:S04]  /*0980*/  STG.E.64 desc[UR8][R18.64], RZ ;  /* 0x000000ff12007986 */ /* 0x0001e8000c101b08 */
        /* <DEDUP_REMOVED lines=11> */
[----:B------:R-:W2:Y:S01]  /*0a40*/  LDG.E.64 R16, desc[UR8][R12.64+0x18] ;  /* 0x000018080c107981 */ /* 0x000ea2000c1e1b00 */
[----:B------:R-:W-:Y:S01]  /*0a50*/  IADD3 R24, PT, PT, R24, 0x4, RZ ;  /* 0x0000000418187810 */ /* 0x000fe20007ffe0ff */
[----:B--2---:R-:W-:-:S07]  /*0a60*/  DADD R14, R14, R16 ;  /* 0x000000000e0e7229 */ /* 0x004fce0000000010 */
[----:B------:R0:W-:Y:S04]  /*0a70*/  STG.E.64 desc[UR8][R12.64+0x18], R14 ;  /* 0x0000180e0c007986 */ /* 0x0001e8000c101b08 */
[----:B------:R0:W-:Y:S02]  /*0a80*/  STG.E.64 desc[UR8][R18.64+0x18], RZ ;  /* 0x000018ff12007986 */ /* 0x0001e4000c101b08 */
.L_x_9:
[----:B------:R-:W-:Y:S05]  /*0a90*/  @!P1 BRA `(.L_x_8) ;  /* 0x0000000000789947 */ /* 0x000fea0003800000 */
[----:B------:R-:W-:-:S13]  /*0aa0*/  ISETP.NE.AND P1, PT, R6, 0x1, PT ;  /* 0x000000010600780c */ /* 0x000fda0003f25270 */
[----:B0-----:R-:W0:Y:S01]  /*0ab0*/  @P1 LDC.64 R14, c[0x0][0x3b0] ;  /* 0x0000ec00ff0e1b82 */ /* 0x001e220000000a00 */
[--C-:B------:R-:W-:Y:S02]  /*0ac0*/  @P1 IMAD.IADD R17, R11, 0x1, R24.reuse ;  /* 0x000000010b111824 */ /* 0x100fe400078e0218 */
[----:B------:R-:W-:-:S05]  /*0ad0*/  @P1 IMAD.IADD R19, R4, 0x1, R24 ;  /* 0x0000000104131824 */ /* 0x000fca00078e0218 */
[----:B------:R-:W1:Y:S01]  /*0ae0*/  @P1 LDC.64 R12, c[0x0][0x390] ;  /* 0x0000e400ff0c1b82 */ /* 0x000e620000000a00 */
[----:B0-----:R-:W-:-:S04]  /*0af0*/  @P1 IMAD.WIDE R14, R17, 0x8, R14 ;  /* 0x00000008110e1825 */ /* 0x001fc800078e020e */
[----:B-1----:R-:W-:Y:S02]  /*0b00*/  @P1 IMAD.WIDE R12, R19, 0x8, R12 ;  /* 0x00000008130c1825 */ /* 0x002fe400078e020c */
[----:B------:R-:W2:Y:S04]  /*0b10*/  @P1 LDG.E.64 R18, desc[UR8][R14.64] ;  /* 0x000000080e121981 */ /* 0x000ea8000c1e1b00 */
[----:B------:R-:W2:Y:S01]  /*0b20*/  @P1 LDG.E.64 R16, desc[UR8][R12.64] ;  /* 0x000000080c101981 */ /* 0x000ea2000c1e1b00 */
[----:B------:R-:W-:Y:S01]  /*0b30*/  LOP3.LUT P0, RZ, R0, 0x1, RZ, 0xc0, !PT ;  /* 0x0000000100ff7812 */ /* 0x000fe2000780c0ff */
[----:B--2---:R-:W-:-:S12]  /*0b40*/  @P1 DADD R26, R18, R16 ;  /* 0x00000000121a1229 */ /* 0x004fd80000000010 */
[----:B------:R-:W0:Y:S01]  /*0b50*/  @P0 LDC.64 R16, c[0x0][0x3b0] ;  /* 0x0000ec00ff100b82 */ /* 0x000e220000000a00 */
[----:B------:R1:W-:Y:S07]  /*0b60*/  @P1 STG.E.64 desc[UR8][R12.64], R26 ;  /* 0x0000001a0c001986 */ /* 0x0003ee000c101b08 */
[----:B------:R-:W2:Y:S01]  /*0b70*/  @P0 LDC.64 R18, c[0x0][0x390] ;  /* 0x0000e400ff120b82 */ /* 0x000ea20000000a00 */
[----:B------:R1:W-:Y:S04]  /*0b80*/  @P1 STG.E.64 desc[UR8][R14.64], RZ ;  /* 0x000000ff0e001986 */ /* 0x0003e8000c101b08 */
[----:B------:R-:W4:Y:S04]  /*0b90*/  @P1 LDG.E.64 R22, desc[UR8][R14.64+0x8] ;  /* 0x000008080e161981 */ /* 0x000f28000c1e1b00 */
[----:B------:R-:W4:Y:S01]  /*0ba0*/  @P1 LDG.E.64 R20, desc[UR8][R12.64+0x8] ;  /* 0x000008080c141981 */ /* 0x000f22000c1e1b00 */
[----:B------:R-:W-:-:S05]  /*0bb0*/  @P1 IADD3 R24, PT, PT, R24, 0x2, RZ ;  /* 0x0000000218181810 */ /* 0x000fca0007ffe0ff */
[----:B------:R-:W-:-:S04]  /*0bc0*/  @P0 IMAD.IADD R11, R11, 0x1, R24 ;  /* 0x000000010b0b0824 */ /* 0x000fc800078e0218 */
[----:B0-----:R-:W-:Y:S01]  /*0bd0*/  @P0 IMAD.WIDE R16, R11, 0x8, R16 ;  /* 0x000000080b100825 */ /* 0x001fe200078e0210 */
[----:B----4-:R-:W-:-:S03]  /*0be0*/  @P1 DADD R20, R22, R20 ;  /* 0x0000000016141229 */ /* 0x010fc60000000014 */
[----:B------:R-:W-:-:S04]  /*0bf0*/  @P0 IMAD.IADD R23, R4, 0x1, R24 ;  /* 0x0000000104170824 */ /* 0x000fc800078e0218 */
[----:B--2---:R-:W-:Y:S01]  /*0c00*/  @P0 IMAD.WIDE R18, R23, 0x8, R18 ;  /* 0x0000000817120825 */ /* 0x004fe200078e0212 */
[----:B------:R1:W-:Y:S04]  /*0c10*/  @P1 STG.E.64 desc[UR8][R12.64+0x8], R20 ;  /* 0x000008140c001986 */ /* 0x0003e8000c101b08 */
[----:B------:R1:W-:Y:S04]  /*0c20*/  @P1 STG.E.64 desc[UR8][R14.64+0x8], RZ ;  /* 0x000008ff0e001986 */ /* 0x0003e8000c101b08 */
[----:B------:R-:W2:Y:S04]  /*0c30*/  @P0 LDG.E.64 R22, desc[UR8][R16.64] ;  /* 0x0000000810160981 */ /* 0x000ea8000c1e1b00 */
[----:B------:R-:W2:Y:S02]  /*0c40*/  @P0 LDG.E.64 R24, desc[UR8][R18.64] ;  /* 0x0000000812180981 */ /* 0x000ea4000c1e1b00 */
[----:B--2---:R-:W-:-:S07]  /*0c50*/  @P0 DADD R22, R22, R24 ;  /* 0x0000000016160229 */ /* 0x004fce0000000018 */
[----:B------:R1:W-:Y:S04]  /*0c60*/  @P0 STG.E.64 desc[UR8][R18.64], R22 ;  /* 0x0000001612000986 */ /* 0x0003e8000c101b08 */
[----:B------:R1:W-:Y:S02]  /*0c70*/  @P0 STG.E.64 desc[UR8][R16.64], RZ ;  /* 0x000000ff10000986 */ /* 0x0003e4000c101b08 */
.L_x_8:
[----:B01----:R-:W0:Y:S01]  /*0c80*/  LDC.64 R12, c[0x0][0x3a8] ;  /* 0x0000ea00ff0c7b82 */ /* 0x003e220000000a00 */
[----:B------:R-:W-:Y:S01]  /*0c90*/  IMAD R11, R10, UR4, R3 ;  /* 0x000000040a0b7c24 */ /* 0x000fe2000f8e0203 */
[----:B------:R-:W1:Y:S03]  /*0ca0*/  LDCU UR5, c[0x0][0x388] ;  /* 0x00007100ff0577ac */ /* 0x000e660008000800 */
[----:B0-----:R-:W-:Y:S02]  /*0cb0*/  IMAD.WIDE R10, R11, 0x4, R12 ;  /* 0x000000040b0a7825 */ /* 0x001fe400078e020c */
[----:B------:R-:W2:Y:S04]  /*0cc0*/  LDG.E R13, desc[UR8][R8.64] ;  /* 0x00000008080d7981 */ /* 0x000ea8000c1e1900 */
[----:B------:R-:W2:Y:S01]  /*0cd0*/  LDG.E R12, desc[UR8][R10.64] ;  /* 0x000000080a0c7981 */ /* 0x000ea2000c1e1900 */
[----:B------:R-:W-:-:S04]  /*0ce0*/  UIADD3 UR4, UPT, UPT, UR4, 0x1, URZ ;  /* 0x0000000104047890 */ /* 0x000fc8000fffe0ff */
[----:B-1----:R-:W-:Y:S01]  /*0cf0*/  UISETP.NE.AND UP0, UPT, UR4, UR5, UPT ;  /* 0x000000050400728c */ /* 0x002fe2000bf05270 */
[----:B--2---:R-:W-:-:S05]  /*0d00*/  IADD3 R13, PT, PT, R12, R13, RZ ;  /* 0x0000000d0c0d7210 */ /* 0x004fca0007ffe0ff */
[----:B------:R0:W-:Y:S04]  /*0d10*/  STG.E desc[UR8][R8.64], R13 ;  /* 0x0000000d08007986 */ /* 0x0001e8000c101908 */
[----:B------:R0:W-:Y:S01]  /*0d20*/  STG.E desc[UR8][R10.64], RZ ;  /* 0x000000ff0a007986 */ /* 0x0001e2000c101908 */
[----:B------:R-:W-:Y:S05]  /*0d30*/  BRA.U !UP0, `(.L_x_4) ;  /* 0x0000000d084c7547 */ /* 0x000fea000b800000 */
[----:B------:R-:W-:Y:S05]  /*0d40*/  BRA `(.L_x_10) ;  /* 0xfffffff400dc7947 */ /* 0x000fea000383ffff */
.L_x_5:
[----:B------:R-:W-:Y:S02]  /*0d50*/  UISETP.GE.U32.AND UP1, UPT, UR6, 0x10, UPT ;  /* 0x000000100600788c */ /* 0x000fe4000bf26070 */
[----:B------:R-:W-:Y:S01]  /*0d60*/  ULOP3.LUT UR7, UR6, 0xf, URZ, 0xc0, !UPT ;  /* 0x0000000f06077892 */ /* 0x000fe2000f8ec0ff */
[----:B------:R-:W-:-:S03]  /*0d70*/  UMOV UR4, URZ ;  /* 0x000000ff00047c82 */ /* 0x000fc60008000000 */
[----:B------:R-:W-:-:S03]  /*0d80*/  UISETP.NE.AND UP0, UPT, UR7, URZ, UPT ;  /* 0x000000ff0700728c */ /* 0x000fc6000bf05270 */
[----:B------:R-:W-:Y:S08]  /*0d90*/  BRA.U !UP1, `(.L_x_11) ;  /* 0x00000005099c7547 */ /* 0x000ff0000b800000 */
[----:B------:R-:W-:Y:S01]  /*0da0*/  ULOP3.LUT UR4, UR6, 0x7ffffff0, URZ, 0xc0, !UPT ;  /* 0x7ffffff006047892 */ /* 0x000fe2000f8ec0ff */
[----:B------:R-:W-:-:S11]  /*0db0*/  UMOV UR5, URZ ;  /* 0x000000ff00057c82 */ /* 0x000fd60008000000 */
.L_x_12:
[----:B012-4-:R-:W0:Y:S01]  /*0dc0*/  LDC.64 R4, c[0x0][0x3a8] ;  /* 0x0000ea00ff047b82 */ /* 0x017e220000000a00 */
[----:B------:R-:W-:-:S04]  /*0dd0*/  IMAD R7, R2, UR5, R3 ;  /* 0x0000000502077c24 */ /* 0x000fc8000f8e0203 */
[----:B0-----:R-:W-:Y:S02]  /*0de0*/  IMAD.WIDE R4, R7, 0x4, R4 ;  /* 0x0000000407047825 */ /* 0x001fe400078e0204 */
[----:B------:R-:W2:Y:S04]  /*0df0*/  LDG.E R7, desc[UR8][R8.64] ;  /* 0x0000000808077981 */ /* 0x000ea8000c1e1900 */
[----:B------:R-:W2:Y:S02]  /*0e00*/  LDG.E R6, desc[UR8][R4.64] ;  /* 0x0000000804067981 */ /* 0x000ea4000c1e1900 */
[----:B--2---:R-:W-:Y:S02]  /*0e10*/  IMAD.IADD R13, R6, 0x1, R7 ;  /* 0x00000001060d7824 */ /* 0x004fe400078e0207 */
[----:B------:R-:W-:-:S03]  /*0e20*/  IMAD.WIDE R6, R2, 0x4, R4 ;  /* 0x0000000402067825 */ /* 0x000fc600078e0204 */
[----:B------:R0:W-:Y:S04]  /*0e30*/  STG.E desc[UR8][R8.64], R13 ;  /* 0x0000000d08007986 */ /* 0x0001e8000c101908 */
[----:B------:R1:W-:Y:S04]  /*0e40*/  STG.E desc[UR8][R4.64], RZ ;  /* 0x000000ff04007986 */ /* 0x0003e8000c101908 */
[----:B------:R-:W2:Y:S04]  /*0e50*/  LDG.E R10, desc[UR8][R6.64] ;  /* 0x00000008060a7981 */ /* 0x000ea8000c1e1900 */
[----:B------:R-:W2:Y:S02]  /*0e60*/  LDG.E R11, desc[UR8][R8.64] ;  /* 0x00000008080b7981 */ /* 0x000ea4000c1e1900 */
[----:B--2---:R-:W-:-:S02]  /*0e70*/  IMAD.IADD R15, R10, 0x1, R11 ;  /* 0x000000010a0f7824 */ /* 0x004fc400078e020b */
[----:B------:R-:W-:-:S03]  /*0e80*/  IMAD.WIDE R10, R2, 0x4, R6 ;  /* 0x00000004020a7825 */ /* 0x000fc600078e0206 */
[----:B------:R-:W-:Y:S04]  /*0e90*/  STG.E desc[UR8][R8.64], R15 ;  /* 0x0000000f08007986 */ /* 0x000fe8000c101908 */
[----:B------:R2:W-:Y:S04]  /*0ea0*/  STG.E desc[UR8][R6.64], RZ ;  /* 0x000000ff06007986 */ /* 0x0005e8000c101908 */
[----:B------:R-:W4:Y:S04]  /*0eb0*/  LDG.E R12, desc[UR8][R10.64] ;  /* 0x000000080a0c7981 */ /* 0x000f28000c1e1900 */
[----:B------:R-:W4:Y:S02]  /*0ec0*/  LDG.E R17, desc[UR8][R8.64] ;  /* 0x0000000808117981 */ /* 0x000f24000c1e1900 */
[----:B----4-:R-:W-:Y:S01]  /*0ed0*/  IADD3 R17, PT, PT, R12, R17, RZ ;  /* 0x000000110c117210 */ /* 0x010fe20007ffe0ff */
[----:B0-----:R-:W-:-:S04]  /*0ee0*/  IMAD.WIDE R12, R2, 0x4, R10 ;  /* 0x00000004020c7825 */ /* 0x001fc800078e020a */
[----:B------:R-:W-:Y:S04]  /*0ef0*/  STG.E desc[UR8][R8.64], R17 ;  /* 0x0000001108007986 */ /* 0x000fe8000c101908 */
[----:B------:R0:W-:Y:S04]  /*0f00*/  STG.E desc[UR8][R10.64], RZ ;  /* 0x000000ff0a007986 */ /* 0x0001e8000c101908 */
[----:B-1----:R-:W4:Y:S04]  /*0f10*/  LDG.E R4, desc[UR8][R12.64] ;  /* 0x000000080c047981 */ /* 0x002f28000c1e1900 */
[----:B------:R-:W4:Y:S02]  /*0f20*/  LDG.E R5, desc[UR8][R8.64] ;  /* 0x0000000808057981 */ /* 0x000f24000c1e1900 */
[----:B----4-:R-:W-:-:S02]  /*0f30*/  IMAD.IADD R19, R4, 0x1, R5 ;  /* 0x0000000104137824 */ /* 0x010fc400078e0205 */
[----:B------:R-:W-:-:S03]  /*0f40*/  IMAD.WIDE R4, R2, 0x4, R12 ;  /* 0x0000000402047825 */ /* 0x000fc600078e020c */
[----:B------:R-:W-:Y:S04]  /*0f50*/  STG.E desc[UR8][R8.64], R19 ;  /* 0x0000001308007986 */ /* 0x000fe8000c101908 */
[----:B------:R1:W-:Y:S04]  /*0f60*/  STG.E desc[UR8][R12.64], RZ ;  /* 0x000000ff0c007986 */ /* 0x0003e8000c101908 */
[----:B--2---:R-:W2:Y:S04]  /*0f70*/  LDG.E R6, desc[UR8][R4.64] ;  /* 0x0000000804067981 */ /* 0x004ea8000c1e1900 */
[----:B------:R-:W2:Y:S02]  /*0f80*/  LDG.E R7, desc[UR8][R8.64] ;  /* 0x0000000808077981 */ /* 0x000ea4000c1e1900 */
[----:B--2---:R-:W-:-:S02]  /*0f90*/  IMAD.IADD R15, R6, 0x1, R7 ;  /* 0x00000001060f7824 */ /* 0x004fc400078e0207 */
[----:B------:R-:W-:-:S03]  /*0fa0*/  IMAD.WIDE R6, R2, 0x4, R4 ;  /* 0x0000000402067825 */ /* 0x000fc600078e0204 */
[----:B------:R-:W-:Y:S04]  /*0fb0*/  STG.E desc[UR8][R8.64], R15 ;  /* 0x0000000f08007986 */ /* 0x000fe8000c101908 */
[----:B------:R2:W-:Y:S04]  /*0fc0*/  STG.E desc[UR8][R4.64], RZ ;  /* 0x000000ff04007986 */ /* 0x0005e8000c101908 */
[----:B0-----:R-:W4:Y:S04]  /*0fd0*/  LDG.E R10, desc[UR8][R6.64] ;  /* 0x00000008060a7981 */ /* 0x001f28000c1e1900 */
[----:B------:R-:W4:Y:S02]  /*0fe0*/  LDG.E R11, desc[UR8][R8.64] ;  /* 0x00000008080b7981 */ /* 0x000f24000c1e1900 */
[----:B----4-:R-:W-:Y:S01]  /*0ff0*/  IADD3 R17, PT, PT, R10, R11, RZ ;  /* 0x0000000b0a117210 */ /* 0x010fe20007ffe0ff */
[----:B------:R-:W-:-:S04]  /*1000*/  IMAD.WIDE R10, R2, 0x4, R6 ;  /* 0x00000004020a7825 */ /* 0x000fc800078e0206 */
        /* <DEDUP_REMOVED lines=48> */
[----:B------:R4:W-:Y:S04]  /*1310*/  STG.E desc[UR8][R8.64], R15 ;  /* 0x0000000f08007986 */ /* 0x0009e8000c101908 */
[----:B------:R4:W-:Y:S04]  /*1320*/  STG.E desc[UR8][R6.64], RZ ;  /* 0x000000ff06007986 */ /* 0x0009e8000c101908 */
[----:B0-----:R-:W2:Y:S04]  /*1330*/  LDG.E R12, desc[UR8][R10.64] ;  /* 0x000000080a0c7981 */ /* 0x001ea8000c1e1900 */
[----:B------:R-:W2:Y:S02]  /*1340*/  LDG.E R13, desc[UR8][R8.64] ;  /* 0x00000008080d7981 */ /* 0x000ea4000c1e1900 */
[----:B--2---:R-:W-:Y:S01]  /*1350*/  IADD3 R17, PT, PT, R12, R13, RZ ;  /* 0x0000000d0c117210 */ /* 0x004fe20007ffe0ff */
[----:B------:R-:W-:-:S04]  /*1360*/  IMAD.WIDE R12, R2, 0x4, R10 ;  /* 0x00000004020c7825 */ /* 0x000fc800078e020a */
[----:B------:R4:W-:Y:S04]  /*1370*/  STG.E desc[UR8][R8.64], R17 ;  /* 0x0000001108007986 */ /* 0x0009e8000c101908 */
[----:B------:R4:W-:Y:S04]  /*1380*/  STG.E desc[UR8][R10.64], RZ ;  /* 0x000000ff0a007986 */ /* 0x0009e8000c101908 */
[----:B-1----:R-:W2:Y:S04]  /*1390*/  LDG.E R4, desc[UR8][R12.64] ;  /* 0x000000080c047981 */ /* 0x002ea8000c1e1900 */
[----:B------:R-:W2:Y:S01]  /*13a0*/  LDG.E R5, desc[UR8][R8.64] ;  /* 0x0000000808057981 */ /* 0x000ea2000c1e1900 */
[----:B------:R-:W-:-:S04]  /*13b0*/  UIADD3 UR5, UPT, UPT, UR5, 0x10, URZ ;  /* 0x0000001005057890 */ /* 0x000fc8000fffe0ff */
[----:B------:R-:W-:Y:S01]  /*13c0*/  UISETP.NE.AND UP1, UPT, UR5, UR4, UPT ;  /* 0x000000040500728c */ /* 0x000fe2000bf25270 */
[----:B--2---:R-:W-:-:S05]  /*13d0*/  IMAD.IADD R5, R4, 0x1, R5 ;  /* 0x0000000104057824 */ /* 0x004fca00078e0205 */
[----:B------:R4:W-:Y:S04]  /*13e0*/  STG.E desc[UR8][R8.64], R5 ;  /* 0x0000000508007986 */ /* 0x0009e8000c101908 */
[----:B------:R4:W-:Y:S01]  /*13f0*/  STG.E desc[UR8][R12.64], RZ ;  /* 0x000000ff0c007986 */ /* 0x0009e2000c101908 */
[----:B------:R-:W-:Y:S05]  /*1400*/  BRA.U UP1, `(.L_x_12) ;  /* 0xfffffff9016c7547 */ /* 0x000fea000b83ffff */
.L_x_11:
[----:B------:R-:W-:Y:S05]  /*1410*/  BRA.U !UP0, `(.L_x_4) ;  /* 0x0000000508947547 */ /* 0x000fea000b800000 */
[----:B------:R-:W-:Y:S02]  /*1420*/  UISETP.GE.U32.AND UP0, UPT, UR7, 0x8, UPT ;  /* 0x000000080700788c */ /* 0x000fe4000bf06070 */
[----:B------:R-:W-:-:S04]  /*1430*/  ULOP3.LUT UR5, UR6, 0x7, URZ, 0xc0, !UPT ;  /* 0x0000000706057892 */ /* 0x000fc8000f8ec0ff */
[----:B------:R-:W-:-:S03]  /*1440*/  UISETP.NE.AND UP1, UPT, UR5, URZ, UPT ;  /* 0x000000ff0500728c */ /* 0x000fc6000bf25270 */
[----:B------:R-:W-:Y:S08]  /*1450*/  BRA.U !UP0, `(.L_x_13) ;  /* 0x0000000108cc7547 */ /* 0x000ff0000b800000 */
        /* <DEDUP_REMOVED lines=11> */
[----:B--2---:R-:W-:Y:S01]  /*1510*/  IADD3 R15, PT, PT, R10, R11, RZ ;  /* 0x0000000b0a0f7210 */ /* 0x004fe20007ffe0ff */
[----:B------:R-:W-:-:S04]  /*1520*/  IMAD.WIDE R10, R2, 0x4, R6 ;  /* 0x00000004020a7825 */ /* 0x000fc800078e0206 */
[----:B------:R-:W-:Y:S04]  /*1530*/  STG.E desc[UR8][R8.64], R15 ;  /* 0x0000000f08007986 */ /* 0x000fe8000c101908 */
[----:B------:R2:W-:Y:S04]  /*1540*/  STG.E desc[UR8][R6.64], RZ ;  /* 0x000000ff06007986 */ /* 0x0005e8000c101908 */
[----:B------:R-:W4:Y:S04]  /*1550*/  LDG.E R12, desc[UR8][R10.64] ;  /* 0x000000080a0c7981 */ /* 0x000f28000c1e1900 */
[----:B------:R-:W4:Y:S02]  /*1560*/  LDG.E R17, desc[UR8][R8.64] ;  /* 0x0000000808117981 */ /* 0x000f24000c1e1900 */
[----:B----4-:R-:W-:-:S02]  /*1570*/  IMAD.IADD R17, R12, 0x1, R17 ;  /* 0x000000010c117824 */ /* 0x010fc400078e0211 */
[----:B0-----:R-:W-:-:S03]  /*1580*/  IMAD.WIDE R12, R2, 0x4, R10 ;  /* 0x00000004020c7825 */ /* 0x001fc600078e020a */
        /* <DEDUP_REMOVED lines=10> */
[----:B--2---:R-:W-:Y:S01]  /*1630*/  IADD3 R15, PT, PT, R6, R7, RZ ;  /* 0x00000007060f7210 */ /* 0x004fe20007ffe0ff */
[----:B------:R-:W-:-:S04]  /*1640*/  IMAD.WIDE R6, R2, 0x4, R4 ;  /* 0x0000000402067825 */ /* 0x000fc800078e0204 */
[----:B------:R-:W-:Y:S04]  /*1650*/  STG.E desc[UR8][R8.64], R15 ;  /* 0x0000000f08007986 */ /* 0x000fe8000c101908 */
[----:B------:R2:W-:Y:S04]  /*1660*/  STG.E desc[UR8][R4.64], RZ ;  /* 0x000000ff04007986 */ /* 0x0005e8000c101908 */
[----:B0-----:R-:W4:Y:S04]  /*1670*/  LDG.E R10, desc[UR8][R6.64] ;  /* 0x00000008060a7981 */ /* 0x001f28000c1e1900 */
[----:B------:R-:W4:Y:S02]  /*1680*/  LDG.E R11, desc[UR8][R8.64] ;  /* 0x00000008080b7981 */ /* 0x000f24000c1e1900 */
[----:B----4-:R-:W-:-:S02]  /*1690*/  IMAD.IADD R17, R10, 0x1, R11 ;  /* 0x000000010a117824 */ /* 0x010fc400078e020b */
[----:B------:R-:W-:-:S03]  /*16a0*/  IMAD.WIDE R10, R2, 0x4, R6 ;  /* 0x00000004020a7825 */ /* 0x000fc600078e0206 */
[----:B------:R0:W-:Y:S04]  /*16b0*/  STG.E desc[UR8][R8.64], R17 ;  /* 0x0000001108007986 */ /* 0x0001e8000c101908 */
[----:B------:R0:W-:Y:S04]  /*16c0*/  STG.E desc[UR8][R6.64], RZ ;  /* 0x000000ff06007986 */ /* 0x0001e8000c101908 */
[----:B-1----:R-:W4:Y:S04]  /*16d0*/  LDG.E R12, desc[UR8][R10.64] ;  /* 0x000000080a0c7981 */ /* 0x002f28000c1e1900 */
[----:B------:R-:W4:Y:S02]  /*16e0*/  LDG.E R13, desc[UR8][R8.64] ;  /* 0x00000008080d7981 */ /* 0x000f24000c1e1900 */
[----:B----4-:R-:W-:-:S02]  /*16f0*/  IMAD.IADD R19, R12, 0x1, R13 ;  /* 0x000000010c137824 */ /* 0x010fc400078e020d */
[----:B------:R-:W-:-:S03]  /*1700*/  IMAD.WIDE R12, R2, 0x4, R10 ;  /* 0x00000004020c7825 */ /* 0x000fc600078e020a */
[----:B------:R0:W-:Y:S04]  /*1710*/  STG.E desc[UR8][R8.64], R19 ;  /* 0x0000001308007986 */ /* 0x0001e8000c101908 */
[----:B------:R0:W-:Y:S04]  /*1720*/  STG.E desc[UR8][R10.64], RZ ;  /* 0x000000ff0a007986 */ /* 0x0001e8000c101908 */
[----:B--2---:R-:W2:Y:S04]  /*1730*/  LDG.E R4, desc[UR8][R12.64] ;  /* 0x000000080c047981 */ /* 0x004ea8000c1e1900 */
[----:B------:R-:W2:Y:S01]  /*1740*/  LDG.E R5, desc[UR8][R8.64] ;  /* 0x0000000808057981 */ /* 0x000ea2000c1e1900 */
[----:B------:R-:W-:Y:S01]  /*1750*/  UIADD3 UR4, UPT, UPT, UR4, 0x8, URZ ;  /* 0x0000000804047890 */ /* 0x000fe2000fffe0ff */
[----:B--2---:R-:W-:-:S05]  /*1760*/  IADD3 R5, PT, PT, R4, R5, RZ ;  /* 0x0000000504057210 */ /* 0x004fca0007ffe0ff */
[----:B------:R0:W-:Y:S04]  /*1770*/  STG.E desc[UR8][R8.64], R5 ;  /* 0x0000000508007986 */ /* 0x0001e8000c101908 */
[----:B------:R0:W-:Y:S02]  /*1780*/  STG.E desc[UR8][R12.64], RZ ;  /* 0x000000ff0c007986 */ /* 0x0001e4000c101908 */
.L_x_13:
        /* <DEDUP_REMOVED lines=18> */
[----:B------:R2:W-:Y:S04]  /*18b0*/  STG.E desc[UR8][R8.64], R15 ;  /* 0x0000000f08007986 */ /* 0x0005e8000c101908 */
[----:B------:R2:W-:Y:S04]  /*18c0*/  STG.E desc[UR8][R6.64], RZ ;  /* 0x000000ff06007986 */ /* 0x0005e8000c101908 */
[----:B------:R-:W4:Y:S04]  /*18d0*/  LDG.E R12, desc[UR8][R10.64] ;  /* 0x000000080a0c7981 */ /* 0x000f28000c1e1900 */
[----:B------:R-:W4:Y:S02]  /*18e0*/  LDG.E R17, desc[UR8][R8.64] ;  /* 0x0000000808117981 */ /* 0x000f24000c1e1900 */
[----:B----4-:R-:W-:Y:S01]  /*18f0*/  IADD3 R17, PT, PT, R12, R17, RZ ;  /* 0x000000110c117210 */ /* 0x010fe20007ffe0ff */
[----:B0-----:R-:W-:-:S04]  /*1900*/  IMAD.WIDE R12, R2, 0x4, R10 ;  /* 0x00000004020c7825 */ /* 0x001fc800078e020a */
[----:B------:R2:W-:Y:S04]  /*1910*/  STG.E desc[UR8][R8.64], R17 ;  /* 0x0000001108007986 */ /* 0x0005e8000c101908 */
[----:B------:R2:W-:Y:S04]  /*1920*/  STG.E desc[UR8][R10.64], RZ ;  /* 0x000000ff0a007986 */ /* 0x0005e8000c101908 */
[----:B-1----:R-:W4:Y:S04]  /*1930*/  LDG.E R4, desc[UR8][R12.64] ;  /* 0x000000080c047981 */ /* 0x002f28000c1e1900 */
[----:B------:R-:W4:Y:S01]  /*1940*/  LDG.E R5, desc[UR8][R8.64] ;  /* 0x0000000808057981 */ /* 0x000f22000c1e1900 */
[----:B------:R-:W-:Y:S01]  /*1950*/  UIADD3 UR4, UPT, UPT, UR4, 0x4, URZ ;  /* 0x0000000404047890 */ /* 0x000fe2000fffe0ff */
[----:B----4-:R-:W-:-:S05]  /*1960*/  IMAD.IADD R5, R4, 0x1, R5 ;  /* 0x0000000104057824 */ /* 0x010fca00078e0205 */
[----:B------:R2:W-:Y:S04]  /*1970*/  STG.E desc[UR8][R8.64], R5 ;  /* 0x0000000508007986 */ /* 0x0005e8000c101908 */
[----:B------:R2:W-:Y:S02]  /*1980*/  STG.E desc[UR8][R12.64], RZ ;  /* 0x000000ff0c007986 */ /* 0x0005e4000c101908 */
.L_x_14:
[----:B------:R-:W-:Y:S05]  /*1990*/  BRA.U !UP1, `(.L_x_4) ;  /* 0x0000000109347547 */ /* 0x000fea000b800000 */
[----:B0-2-4-:R-:W0:Y:S01]  /*19a0*/  LDC.64 R6, c[0x0][0x3a8] ;  /* 0x0000ea00ff067b82 */ /* 0x015e220000000a00 */
[----:B------:R-:W-:-:S05]  /*19b0*/  UMOV UR5, URZ ;  /* 0x000000ff00057c82 */ /* 0x000fca0008000000 */
.L_x_15:
[----:B01----:R-:W-:Y:S01]  /*19c0*/  IMAD R5, R2, UR4, R3 ;  /* 0x0000000402057c24 */ /* 0x003fe2000f8e0203 */
[----:B------:R-:W2:Y:S03]  /*19d0*/  LDG.E R11, desc[UR8][R8.64] ;  /* 0x00000008080b7981 */ /* 0x000ea6000c1e1900 */
[----:B0-----:R-:W-:-:S05]  /*19e0*/  IMAD.WIDE R4, R5, 0x4, R6 ;  /* 0x0000000405047825 */ /* 0x001fca00078e0206 */
[----:B------:R-:W2:Y:S01]  /*19f0*/  LDG.E R10, desc[UR8][R4.64] ;  /* 0x00000008040a7981 */ /* 0x000ea2000c1e1900 */
[----:B------:R-:W-:-:S04]  /*1a00*/  UIADD3 UR5, UPT, UPT, UR5, 0x1, URZ ;  /* 0x0000000105057890 */ /* 0x000fc8000fffe0ff */
[----:B------:R-:W-:Y:S02]  /*1a10*/  UISETP.NE.AND UP0, UPT, UR5, UR6, UPT ;  /* 0x000000060500728c */ /* 0x000fe4000bf05270 */
[----:B------:R-:W-:Y:S01]  /*1a20*/  UIADD3 UR4, UPT, UPT, UR4, 0x1, URZ ;  /* 0x0000000104047890 */ /* 0x000fe2000fffe0ff */
[----:B--2---:R-:W-:-:S05]  /*1a30*/  IMAD.IADD R11, R10, 0x1, R11 ;  /* 0x000000010a0b7824 */ /* 0x004fca00078e020b */
[----:B------:R0:W-:Y:S04]  /*1a40*/  STG.E desc[UR8][R8.64], R11 ;  /* 0x0000000b08007986 */ /* 0x0001e8000c101908 */
[----:B------:R0:W-:Y:S01]  /*1a50*/  STG.E desc[UR8][R4.64], RZ ;  /* 0x000000ff04007986 */ /* 0x0001e2000c101908 */
[----:B------:R-:W-:Y:S05]  /*1a60*/  BRA.U UP0, `(.L_x_15) ;  /* 0xfffffffd00d47547 */ /* 0x000fea000b83ffff */
.L_x_4:
[----:B------:R-:W5:Y:S02]  /*1a70*/  LDG.E R2, desc[UR8][R8.64] ;  /* 0x0000000808027981 */ /* 0x000f64000c1e1900 */
[----:B-----5:R-:W-:-:S13]  /*1a80*/  ISETP.NE.AND P0, PT, R2, RZ, PT ;  /* 0x000000ff0200720c */ /* 0x020fda0003f05270 */
[----:B------:R-:W-:Y:S05]  /*1a90*/  @!P0 BRA `(.L_x_16) ;  /* 0x0000001800c88947 */ /* 0x000fea0003800000 */
[----:B------:R-:W-:-:S13]  /*1aa0*/  ISETP.GE.AND P0, PT, R0, 0x1, PT ;  /* 0x000000010000780c */ /* 0x000fda0003f06270 */
[----:B------:R-:W-:Y:S05]  /*1ab0*/  @!P0 EXIT ;  /* 0x000000000000894d */ /* 0x000fea0003800000 */
[C---:B------:R-:W-:Y:S01]  /*1ac0*/  ISETP.GE.U32.AND P0, PT, R0.reuse, 0x8, PT ;  /* 0x000000080000780c */ /* 0x040fe20003f06070 */
[----:B012---:R-:W-:Y:S02]  /*1ad0*/  IMAD R4, R3, R0, RZ ;  /* 0x0000000003047224 */ /* 0x007fe400078e02ff */
[----:B------:R-:W-:Y:S01]  /*1ae0*/  HFMA2 R3, -RZ, RZ, 0, 0 ;  /* 0x00000000ff037431 */ /* 0x000fe200000001ff */
[----:B----4-:R-:W-:-:S09]  /*1af0*/  LOP3.LUT R7, R0, 0x7, RZ, 0xc0, !PT ;  /* 0x0000000700077812 */ /* 0x010fd200078ec0ff */
[----:B------:R-:W-:Y:S05]  /*1b00*/  @!P0 BRA `(.L_x_17) ;  /* 0x0000000c008c8947 */ /* 0x000fea0003800000 */
[----:B------:R-:W0:Y:S01]  /*1b10*/  LDC.64 R10, c[0x0][0x390] ;  /* 0x0000e400ff0a7b82 */ /* 0x000e220000000a00 */
[----:B------:R-:W-:Y:S01]  /*1b20*/  LOP3.LUT R3, R0, 0x7ffffff8, RZ, 0xc0, !PT ;  /* 0x7ffffff800037812 */ /* 0x000fe200078ec0ff */
[----:B------:R-:W-:-:S04]  /*1b30*/  IMAD.MOV.U32 R25, RZ, RZ, R4 ;  /* 0x000000ffff197224 */ /* 0x000fc800078e0004 */
[----:B------:R-:W-:Y:S01]  /*1b40*/  IMAD.MOV R24, RZ, RZ, -R3 ;  /* 0x000000ffff187224 */ /* 0x000fe200078e0a03 */
[----:B0-----:R-:W-:-:S04]  /*1b50*/  IADD3 R10, P0, PT, R10, 0x20, RZ ;  /* 0x000000200a0a7810 */ /* 0x001fc80007f1e0ff */
[----:B------:R-:W-:-:S09]  /*1b60*/  IADD3.X R11, PT, PT, RZ, R11, RZ, P0, !PT ;  /* 0x0000000bff0b7210 */ /* 0x000fd200007fe4ff */
.L_x_34:
[----:B------:R-:W2:Y:S01]  /*1b70*/  LDG.E R16, desc[UR8][R8.64] ;  /* 0x0000000808107981 */ /* 0x000ea2000c1e1900 */
[----:B0-----:R-:W-:-:S05]  /*1b80*/  IMAD.WIDE R12, R25, 0x8, R10 ;  /* 0x00000008190c7825 */ /* 0x001fca00078e020a */
[----:B------:R-:W4:Y:S01]  /*1b90*/  LDG.E.64 R18, desc[UR8][R12.64+-0x20] ;  /* 0xffffe0080c127981 */ /* 0x000f22000c1e1b00 */
[----:B------:R-:W-:Y:S01]  /*1ba0*/  IMAD.MOV.U32 R14, RZ, RZ, 0x1 ;  /* 0x00000001ff0e7424 */ /* 0x000fe200078e00ff */
[----:B------:R-:W-:Y:S01]  /*1bb0*/  BSSY.RECONVERGENT B1, `(.L_x_18) ;  /* 0x0000018000017945 */ /* 0x000fe20003800200 */
[----:B------:R-:W-:-:S05]  /*1bc0*/  VIADD R24, R24, 0x8 ;  /* 0x0000000818187836 */ /* 0x000fca0000000000 */
[----:B------:R-:W-:Y:S01]  /*1bd0*/  ISETP.NE.AND P1, PT, R24, RZ, PT ;  /* 0x000000ff1800720c */ /* 0x000fe20003f25270 */
[----:B--2---:R-:W0:Y:S01]  /*1be0*/  I2F.F64 R16, R16 ;  /* 0x0000001000107312 */ /* 0x004e220000201c00 */
[----:B----4-:R-:W-:-:S07]  /*1bf0*/  FSETP.GEU.AND P2, PT, |R19|, 6.5827683646048100446e-37, PT ;  /* 0x036000001300780b */ /* 0x010fce0003f4e200 */
[----:B0-----:R-:W0:Y:S02]  /*1c00*/  MUFU.RCP64H R15, R17 ;  /* 0x00000011000f7308 */ /* 0x001e240000001800 */
[----:B0-----:R-:W-:-:S08]  /*1c10*/  DFMA R20, -R16, R14, 1 ;  /* 0x3ff000001014742b */ /* 0x001fd0000000010e */
[----:B------:R-:W-:-:S08]  /*1c20*/  DFMA R20, R20, R20, R20 ;  /* 0x000000141414722b */ /* 0x000fd00000000014 */
[----:B------:R-:W-:-:S08]  /*1c30*/  DFMA R20, R14, R20, R14 ;  /* 0x000000140e14722b */ /* 0x000fd0000000000e */
[----:B------:R-:W-:-:S08]  /*1c40*/  DFMA R14, -R16, R20, 1 ;  /* 0x3ff00000100e742b */ /* 0x000fd00000000114 */
[----:B------:R-:W-:-:S08]  /*1c50*/  DFMA R14, R20, R14, R20 ;  /* 0x0000000e140e722b */ /* 0x000fd00000000014 */
[----:B------:R-:W-:-:S08]  /*1c60*/  DMUL R20, R18, R14 ;  /* 0x0000000e12147228 */ /* 0x000fd00000000000 */
[----:B------:R-:W-:-:S08]  /*1c70*/  DFMA R22, -R16, R20, R18 ;  /* 0x000000141016722b */ /* 0x000fd00000000112 */
[----:B------:R-:W-:-:S10]  /*1c80*/  DFMA R14, R14, R22, R20 ;  /* 0x000000160e0e722b */ /* 0x000fd40000000014 */
[----:B------:R-:W-:-:S05]  /*1c90*/  FFMA R0, RZ, R17, R15 ;  /* 0x00000011ff007223 */ /* 0x000fca000000000f */
[----:B------:R-:W-:-:S13]  /*1ca0*/  FSETP.GT.AND P0, PT, |R0|, 1.469367938527859385e-39, PT ;  /* 0x001000000000780b */ /* 0x000fda0003f04200 */
[----:B------:R-:W-:Y:S05]  /*1cb0*/  @P0 BRA P2, `(.L_x_19) ;  /* 0x00000000001c0947 */ /* 0x000fea0001000000 */
[----:B------:R-:W-:Y:S01]  /*1cc0*/  IMAD.MOV.U32 R15, RZ, RZ, R19 ;  /* 0x000000ffff0f7224 */ /* 0x000fe200078e0013 */
[----:B------:R-:W-:Y:S01]  /*1cd0*/  MOV R14, R18 ;  /* 0x00000012000e7202 */ /* 0x000fe20000000f00 */
[----:B------:R-:W-:Y:S01]  /*1ce0*/  IMAD.MOV.U32 R19, RZ, RZ, R17 ;  /* 0x000000ffff137224 */ /* 0x000fe200078e0011 */
[----:B------:R-:W-:-:S07]  /*1cf0*/  MOV R6, 0x1d10 ;  /* 0x00001d1000067802 */ /* 0x000fce0000000f00 */
[----:B---3--:R-:W-:Y:S05]  /*1d00*/  CALL.REL.NOINC `($__internal_0_$__cuda_sm20_div_rn_f64_full) ;  /* 0x0000001800407944 */ /* 0x008fea0003c00000 */
[----:B------:R-:W-:Y:S01]  /*1d10*/  MOV R14, R2 ;  /* 0x00000002000e7202 */ /* 0x000fe20000000f00 */
[----:B------:R-:W-:-:S07]  /*1d20*/  IMAD.MOV.U32 R15, RZ, RZ, R29 ;  /* 0x000000ffff0f7224 */ /* 0x000fce00078e001d */
.L_x_19:
[----:B------:R-:W-:Y:S05]  /*1d30*/  BSYNC.RECONVERGENT B1 ;  /* 0x0000000000017941 */ /* 0x000fea0003800200 */
.L_x_18:
[----:B------:R0:W-:Y:S04]  /*1d40*/  STG.E.64 desc[UR8][R12.64+-0x20], R14 ;  /* 0xffffe00e0c007986 */ /* 0x0001e8000c101b08 */
[----:B------:R-:W2:Y:S04]  /*1d50*/  LDG.E R16, desc[UR8][R8.64] ;  /* 0x0000000808107981 */ /* 0x000ea8000c1e1900 */
[----:B------:R-:W4:Y:S01]  /*1d60*/  LDG.E.64 R18, desc[UR8][R12.64+-0x18] ;  /* 0xffffe8080c127981 */ /* 0x000f22000c1e1b00 */
[----:B------:R-:W-:Y:S01]  /*1d70*/  IMAD.MOV.U32 R20, RZ, RZ, 0x1 ;  /* 0x00000001ff147424 */ /* 0x000fe200078e00ff */
[----:B------:R-:W-:Y:S01]  /*1d80*/  BSSY.RECONVERGENT B1, `(.L_x_20) ;  /* 0x0000016000017945 */ /* 0x000fe20003800200 */
[----:B--2---:R-:W1:Y:S01]  /*1d90*/  I2F.F64 R16, R16 ;  /* 0x0000001000107312 */ /* 0x004e620000201c00 */
[----:B----4-:R-:W-:-:S07]  /*1da0*/  FSETP.GEU.AND P2, PT, |R19|, 6.5827683646048100446e-37, PT ;  /* 0x036000001300780b */ /* 0x010fce0003f4e200 */
[----:B-1----:R-:W1:Y:S02]  /*1db0*/  MUFU.RCP64H R21, R17 ;  /* 0x0000001100157308 */ /* 0x002e640000001800 */
[----:B-1----:R-:W-:-:S08]  /*1dc0*/  DFMA R22, -R16, R20, 1 ;  /* 0x3ff000001016742b */ /* 0x002fd00000000114 */
[----:B------:R-:W-:-:S08]  /*1dd0*/  DFMA R22, R22, R22, R22 ;  /* 0x000000161616722b */ /* 0x000fd00000000016 */
[----:B------:R-:W-:-:S08]  /*1de0*/  DFMA R22, R20, R22, R20 ;  /* 0x000000161416722b */ /* 0x000fd00000000014 */
[----:B------:R-:W-:-:S08]  /*1df0*/  DFMA R20, -R16, R22, 1 ;  /* 0x3ff000001014742b */ /* 0x000fd00000000116 */
[----:B------:R-:W-:-:S08]  /*1e00*/  DFMA R20, R22, R20, R22 ;  /* 0x000000141614722b */ /* 0x000fd00000000016 */
[----:B0-----:R-:W-:-:S08]  /*1e10*/  DMUL R14, R18, R20 ;  /* 0x00000014120e7228 */ /* 0x001fd00000000000 */
        /* <DEDUP_REMOVED lines=12> */
.L_x_21:
[----:B------:R-:W-:Y:S05]  /*1ee0*/  BSYNC.RECONVERGENT B1 ;  /* 0x0000000000017941 */ /* 0x000fea0003800200 */
.L_x_20:
        /* <DEDUP_REMOVED lines=26> */
.L_x_23:
[----:B------:R-:W-:Y:S05]  /*2090*/  BSYNC.RECONVERGENT B1 ;  /* 0x0000000000017941 */ /* 0x000fea0003800200 */
.L_x_22:
        /* <DEDUP_REMOVED lines=26> */
.L_x_25:
[----:B------:R-:W-:Y:S05]  /*2240*/  BSYNC.RECONVERGENT B1 ;  /* 0x0000000000017941 */ /* 0x000fea0003800200 */
.L_x_24:
        /* <DEDUP_REMOVED lines=26> */
.L_x_27:
[----:B------:R-:W-:Y:S05]  /*23f0*/  BSYNC.RECONVERGENT B1 ;  /* 0x0000000000017941 */ /* 0x000fea0003800200 */
.L_x_26:
        /* <DEDUP_REMOVED lines=26> */
.L_x_29:
[----:B------:R-:W-:Y:S05]  /*25a0*/  BSYNC.RECONVERGENT B1 ;  /* 0x0000000000017941 */ /* 0x000fea0003800200 */
.L_x_28:
        /* <DEDUP_REMOVED lines=26> */
.L_x_31:
[----:B------:R-:W-:Y:S05]  /*2750*/  BSYNC.RECONVERGENT B1 ;  /* 0x0000000000017941 */ /* 0x000fea0003800200 */
.L_x_30:
        /* <DEDUP_REMOVED lines=26> */
.L_x_33:
[----:B------:R-:W-:Y:S05]  /*2900*/  BSYNC.RECONVERGENT B1 ;  /* 0x0000000000017941 */ /* 0x000fea0003800200 */
.L_x_32:
[----:B------:R0:W-:Y:S01]  /*2910*/  STG.E.64 desc[UR8][R12.64+0x18], R14 ;  /* 0x0000180e0c007986 */ /* 0x0001e2000c101b08 */
[----:B------:R-:W-:Y:S01]  /*2920*/  VIADD R25, R25, 0x8 ;  /* 0x0000000819197836 */ /* 0x000fe20000000000 */
[----:B------:R-:W-:Y:S06]  /*2930*/  @P1 BRA `(.L_x_34) ;  /* 0xfffffff0008c1947 */ /* 0x000fec000383ffff */
.L_x_17:
[----:B------:R-:W-:-:S13]  /*2940*/  ISETP.NE.AND P0, PT, R7, RZ, PT ;  /* 0x000000ff0700720c */ /* 0x000fda0003f05270 */
[----:B------:R-:W-:Y:S05]  /*2950*/  @!P0 EXIT ;  /* 0x000000000000894d */ /* 0x000fea0003800000 */
[----:B------:R-:W1:Y:S01]  /*2960*/  LDC R0, c[0x0][0x384] ;  /* 0x0000e100ff007b82 */ /* 0x000e620000000800 */
[----:B------:R-:W-:Y:S02]  /*2970*/  ISETP.GE.U32.AND P0, PT, R7, 0x4, PT ;  /* 0x000000040700780c */ /* 0x000fe40003f06070 */
[----:B-1----:R-:W-:-:S11]  /*2980*/  LOP3.LUT R7, R0, 0x3, RZ, 0xc0, !PT ;  /* 0x0000000300077812 */ /* 0x002fd600078ec0ff */
[----:B------:R-:W-:Y:S05]  /*2990*/  @!P0 BRA `(.L_x_35) ;  /* 0x0000000400a08947 */ /* 0x000fea0003800000 */
[----:B------:R-:W2:Y:S01]  /*29a0*/  LDG.E R16, desc[UR8][R8.64] ;  /* 0x0000000808107981 */ /* 0x000ea2000c1e1900 */
[----:B------:R-:W1:Y:S01]  /*29b0*/  LDC.64 R10, c[0x0][0x390] ;  /* 0x0000e400ff0a7b82 */ /* 0x000e620000000a00 */
[----:B------:R-:W-:-:S05]  /*29c0*/  IADD3 R5, PT, PT, R4, R3, RZ ;  /* 0x0000000304057210 */ /* 0x000fca0007ffe0ff */
[----:B-1----:R-:W-:-:S05]  /*29d0*/  IMAD.WIDE R10, R5, 0x8, R10 ;  /* 0x00000008050a7825 */ /* 0x002fca00078e020a */
[----:B0-----:R-:W4:Y:S01]  /*29e0*/  LDG.E.64 R14, desc[UR8][R10.64] ;  /* 0x000000080a0e7981 */ /* 0x001f22000c1e1b00 */
[----:B------:R-:W-:Y:S01]  /*29f0*/  IMAD.MOV.U32 R12, RZ, RZ, 0x1 ;  /* 0x00000001ff0c7424 */ /* 0x000fe200078e00ff */
[----:B------:R-:W-:Y:S01]  /*2a00*/  BSSY.RECONVERGENT B1, `(.L_x_36) ;  /* 0x0000014000017945 */ /* 0x000fe20003800200 */
[----:B--2---:R-:W0:Y:S08]  /*2a10*/  I2F.F64 R16, R16 ;  /* 0x0000001000107312 */ /* 0x004e300000201c00 */
[----:B0-----:R-:W0:Y:S01]  /*2a20*/  MUFU.RCP64H R13, R17 ;  /* 0x00000011000d7308 */ /* 0x001e220000001800 */
[----:B----4-:R-:W-:Y:S01]  /*2a30*/  FSETP.GEU.AND P1, PT, |R15|, 6.5827683646048100446e-37, PT ;  /* 0x036000000f00780b */ /* 0x010fe20003f2e200 */
        /* <DEDUP_REMOVED lines=12> */
[----:B------:R-:W-:-:S07]  /*2b00*/  MOV R6, 0x2b20 ;  /* 0x00002b2000067802 */ /* 0x000fce0000000f00 */
[----:B---3--:R-:W-:Y:S05]  /*2b10*/  CALL.REL.NOINC `($__internal_0_$__cuda_sm20_div_rn_f64_full) ;  /* 0x0000000800bc7944 */ /* 0x008fea0003c00000 */
[----:B------:R-:W-:Y:S01]  /*2b20*/  MOV R12, R2 ;  /* 0x00000002000c7202 */ /* 0x000fe20000000f00 */
[----:B------:R-:W-:-:S07]  /*2b30*/  IMAD.MOV.U32 R13, RZ, RZ, R29 ;  /* 0x000000ffff0d7224 */ /* 0x000fce00078e001d */
.L_x_37:
[----:B------:R-:W-:Y:S05]  /*2b40*/  BSYNC.RECONVERGENT B1 ;  /* 0x0000000000017941 */ /* 0x000fea0003800200 */
.L_x_36:
        /* <DEDUP_REMOVED lines=19> */
[----:B------:R-:W-:Y:S02]  /*2c80*/  MOV R19, R17 ;  /* 0x0000001100137202 */ /* 0x000fe40000000f00 */
[----:B------:R-:W-:-:S07]  /*2c90*/  MOV R6, 0x2cb0 ;  /* 0x00002cb000067802 */ /* 0x000fce0000000f00 */
[----:B---3--:R-:W-:Y:S05]  /*2ca0*/  CALL.REL.NOINC `($__internal_0_$__cuda_sm20_div_rn_f64_full) ;  /* 0x0000000800587944 */ /* 0x008fea0003c00000 */
[----:B------:R-:W-:Y:S02]  /*2cb0*/  IMAD.MOV.U32 R12, RZ, RZ, R2 ;  /* 0x000000ffff0c7224 */ /* 0x000fe400078e0002 */
[----:B------:R-:W-:-:S07]  /*2cc0*/  IMAD.MOV.U32 R13, RZ, RZ, R29 ;  /* 0x000000ffff0d7224 */ /* 0x000fce00078e001d */
.L_x_39:
[----:B------:R-:W-:Y:S05]  /*2cd0*/  BSYNC.RECONVERGENT B1 ;  /* 0x0000000000017941 */ /* 0x000fea0003800200 */
.L_x_38:
[----:B------:R0:W-:Y:S04]  /*2ce0*/  STG.E.64 desc[UR8][R10.64+0x8], R12 ;  /* 0x0000080c0a007986 */ /* 0x0001e8000c101b08 */
[----:B------:R-:W2:Y:S04]  /*2cf0*/  LDG.E R16, desc[UR8][R8.64] ;  /* 0x0000000808107981 */ /* 0x000ea8000c1e1900 */
[----:B------:R-:W4:Y:S01]  /*2d00*/  LDG.E.64 R14, desc[UR8][R10.64+0x10] ;  /* 0x000010080a0e7981 */ /* 0x000f22000c1e1b00 */
[----:B------:R-:W-:Y:S01]  /*2d10*/  MOV R18, 0x1 ;  /* 0x0000000100127802 */ /* 0x000fe20000000f00 */
        /* <DEDUP_REMOVED lines=18> */
[----:B------:R-:W-:Y:S01]  /*2e40*/  IMAD.MOV.U32 R12, RZ, RZ, R2 ;  /* 0x000000ffff0c7224 */ /* 0x000fe200078e0002 */
[----:B------:R-:W-:-:S07]  /*2e50*/  MOV R13, R29 ;  /* 0x0000001d000d7202 */ /* 0x000fce0000000f00 */
.L_x_41:
[----:B------:R-:W-:Y:S05]  /*2e60*/  BSYNC.RECONVERGENT B1 ;  /* 0x0000000000017941 */ /* 0x000fea0003800200 */
.L_x_40:
        /* <DEDUP_REMOVED lines=24> */
.L_x_43:
[----:B------:R-:W-:Y:S05]  /*2ff0*/  BSYNC.RECONVERGENT B1 ;  /* 0x0000000000017941 */ /* 0x000fea0003800200 */
.L_x_42:
[----:B------:R1:W-:Y:S01]  /*3000*/  STG.E.64 desc[UR8][R10.64+0x18], R12 ;  /* 0x0000180c0a007986 */ /* 0x0003e2000c101b08 */
[----:B------:R-:W-:-:S07]  /*3010*/  VIADD R3, R3, 0x4 ;  /* 0x0000000403037836 */ /* 0x000fce0000000000 */
.L_x_35:
[----:B------:R-:W-:-:S13]  /*3020*/  ISETP.NE.AND P0, PT, R7, RZ, PT ;  /* 0x000000ff0700720c */ /* 0x000fda0003f05270 */
[----:B------:R-:W-:Y:S05]  /*3030*/  @!P0 EXIT ;  /* 0x000000000000894d */ /* 0x000fea0003800000 */
[----:B------:R-:W-:-:S13]  /*3040*/  ISETP.NE.AND P0, PT, R7, 0x1, PT ;  /* 0x000000010700780c */ /* 0x000fda0003f05270 */
[----:B------:R-:W-:Y:S05]  /*3050*/  @!P0 BRA `(.L_x_44) ;  /* 0x0000000000d88947 */ /* 0x000fea0003800000 */
[----:B------:R-:W2:Y:S01]  /*3060*/  LDG.E R16, desc[UR8][R8.64] ;  /* 0x0000000808107981 */ /* 0x000ea2000c1e1900 */
[----:B-1----:R-:W1:Y:S01]  /*3070*/  LDC.64 R10, c[0x0][0x390] ;  /* 0x0000e400ff0a7b82 */ /* 0x002e620000000a00 */
        /* <DEDUP_REMOVED lines=24> */
.L_x_46:
[----:B------:R-:W-:Y:S05]  /*3200*/  BSYNC.RECONVERGENT B1 ;  /* 0x0000000000017941 */ /* 0x000fea0003800200 */
.L_x_45:
        /* <DEDUP_REMOVED lines=24> */
.L_x_48:
[----:B------:R-:W-:Y:S05]  /*3390*/  BSYNC.RECONVERGENT B1 ;  /* 0x0000000000017941 */ /* 0x000fea0003800200 */
.L_x_47:
[----:B------:R2:W-:Y:S01]  /*33a0*/  STG.E.64 desc[UR8][R10.64+0x8], R6 ;  /* 0x000008060a007986 */ /* 0x0005e2000c101b08 */
[----:B------:R-:W-:-:S07]  /*33b0*/  IADD3 R3, PT, PT, R3, 0x2, RZ ;  /* 0x0000000203037810 */ /* 0x000fce0007ffe0ff */
.L_x_44:
[----:B------:R-:W4:Y:S02]  /*33c0*/  LDC R0, c[0x0][0x384] ;  /* 0x0000e100ff007b82 */ /* 0x000f240000000800 */
[----:B----4-:R-:W-:-:S04]  /*33d0*/  LOP3.LUT R0, R0, 0x1, RZ, 0xc0, !PT ;  /* 0x0000000100007812 */ /* 0x010fc800078ec0ff */
[----:B------:R-:W-:-:S13]  /*33e0*/  ISETP.NE.U32.AND P0, PT, R0, 0x1, PT ;  /* 0x000000010000780c */ /* 0x000fda0003f05070 */
[----:B------:R-:W-:Y:S05]  /*33f0*/  @P0 EXIT ;  /* 0x000000000000094d */ /* 0x000fea0003800000 */
[----:B------:R-:W4:Y:S01]  /*3400*/  LDG.E R16, desc[UR8][R8.64] ;  /* 0x0000000808107981 */ /* 0x000f22000c1e1900 */
[----:B-12---:R-:W1:Y:S01]  /*3410*/  LDC.64 R10, c[0x0][0x390] ;  /* 0x0000e400ff0a7b82 */ /* 0x006e620000000a00 */
[----:B------:R-:W-:-:S04]  /*3420*/  IMAD.IADD R3, R4, 0x1, R3 ;  /* 0x0000000104037824 */ /* 0x000fc800078e0203 */
[----:B-1----:R-:W-:-:S05]  /*3430*/  IMAD.WIDE R10, R3, 0x8, R10 ;  /* 0x00000008030a7825 */ /* 0x002fca00078e020a */
[----:B0-----:R-:W2:Y:S01]  /*3440*/  LDG.E.64 R14, desc[UR8][R10.64] ;  /* 0x000000080a0e7981 */ /* 0x001ea2000c1e1b00 */
[----:B------:R-:W-:Y:S01]  /*3450*/  MOV R2, 0x1 ;  /* 0x0000000100027802 */ /* 0x000fe20000000f00 */
[----:B------:R-:W-:Y:S01]  /*3460*/  BSSY.RECONVERGENT B1, `(.L_x_49) ;  /* 0x0000013000017945 */ /* 0x000fe20003800200 */
[----:B----4-:R-:W0:Y:S08]  /*3470*/  I2F.F64 R16, R16 ;  /* 0x0000001000107312 */ /* 0x010e300000201c00 */
[----:B0-----:R-:W0:Y:S01]  /*3480*/  MUFU.RCP64H R3, R17 ;  /* 0x0000001100037308 */ /* 0x001e220000001800 */
[----:B--2---:R-:W-:Y:S01]  /*3490*/  FSETP.GEU.AND P1, PT, |R15|, 6.5827683646048100446e-37, PT ;  /* 0x036000000f00780b */ /* 0x004fe20003f2e200 */
        /* <DEDUP_REMOVED lines=14> */
[----:B------:R-:W-:-:S07]  /*3580*/  MOV R3, R29 ;  /* 0x0000001d00037202 */ /* 0x000fce0000000f00 */
.L_x_50:
[----:B------:R-:W-:Y:S05]  /*3590*/  BSYNC.RECONVERGENT B1 ;  /* 0x0000000000017941 */ /* 0x000fea0003800200 */
.L_x_49:
[----:B------:R-:W-:Y:S01]  /*35a0*/  STG.E.64 desc[UR8][R10.64], R2 ;  /* 0x000000020a007986 */ /* 0x000fe2000c101b08 */
[----:B------:R-:W-:Y:S05]  /*35b0*/  EXIT ;  /* 0x000000000000794d */ /* 0x000fea0003800000 */
.L_x_16:
[----:B------:R-:W5:Y:S02]  /*35c0*/  LDCU.64 UR4, c[0x0][0x3a0] ;  /* 0x00007400ff0477ac */ /* 0x000f640008000a00 */
[----:B-----5:R-:W-:-:S04]  /*35d0*/  IADD3 R2, P0, PT, R3, UR4, RZ ;  /* 0x0000000403027c10 */ /* 0x020fc8000ff1e0ff */
[----:B------:R-:W-:-:S05]  /*35e0*/  LEA.HI.X.SX32 R3, R3, UR5, 0x1, P0 ;  /* 0x0000000503037c11 */ /* 0x000fca00080f0eff */
[----:B------:R-:W-:Y:S01]  /*35f0*/  STG.E.U8 desc[UR8][R2.64], RZ ;  /* 0x000000ff02007986 */ /* 0x000fe2000c101108 */
[----:B------:R-:W-:Y:S05]  /*3600*/  EXIT ;  /* 0x000000000000794d */ /* 0x000fea0003800000 */
        .weak           $__internal_0_$__cuda_sm20_div_rn_f64_full
        .type           $__internal_0_$__cuda_sm20_div_rn_f64_full,@function
        .size           $__internal_0_$__cuda_sm20_div_rn_f64_full,(.L_x_85 - $__internal_0_$__cuda_sm20_div_rn_f64_full)
$__internal_0_$__cuda_sm20_div_rn_f64_full:
[----:B------:R-:W-:Y:S01]  /*3610*/  FSETP.GEU.AND P3, PT, |R15|, 1.469367938527859385e-39, PT ;  /* 0x001000000f00780b */ /* 0x000fe20003f6e200 */
[----:B------:R-:W-:Y:S01]  /*3620*/  IMAD.MOV.U32 R18, RZ, RZ, R16 ;  /* 0x000000ffff127224 */ /* 0x000fe200078e0010 */
[C---:B------:R-:W-:Y:S01]  /*3630*/  FSETP.GEU.AND P0, PT, |R19|.reuse, 1.469367938527859385e-39, PT ;  /* 0x001000001300780b */ /* 0x040fe20003f0e200 */
[----:B------:R-:W-:Y:S01]  /*3640*/  IMAD.MOV.U32 R22, RZ, RZ, 0x1 ;  /* 0x00000001ff167424 */ /* 0x000fe200078e00ff */
[----:B------:R-:W-:Y:S01]  /*3650*/  LOP3.LUT R17, R19, 0x800fffff, RZ, 0xc0, !PT ;  /* 0x800fffff13117812 */ /* 0x000fe200078ec0ff */
[----:B------:R-:W-:Y:S01]  /*3660*/  BSSY.RECONVERGENT B0, `(.L_x_51) ;  /* 0x0000052000007945 */ /* 0x000fe20003800200 */
[----:B------:R-:W-:Y:S02]  /*3670*/  LOP3.LUT R2, R15, 0x7ff00000, RZ, 0xc0, !PT ;  /* 0x7ff000000f027812 */ /* 0x000fe400078ec0ff */
[----:B------:R-:W-:Y:S02]  /*3680*/  LOP3.LUT R17, R17, 0x3ff00000, RZ, 0xfc, !PT ;  /* 0x3ff0000011117812 */ /* 0x000fe400078efcff */
[----:B------:R-:W-:-:S02]  /*3690*/  MOV R0, 0x1ca00000 ;  /* 0x1ca0000000007802 */ /* 0x000fc40000000f00 */
[C---:B------:R-:W-:Y:S02]  /*36a0*/  LOP3.LUT R5, R19.reuse, 0x7ff00000, RZ, 0xc0, !PT ;  /* 0x7ff0000013057812 */ /* 0x040fe400078ec0ff */
[----:B------:R-:W-:Y:S01]  /*36b0*/  @!P3 LOP3.LUT R21, R19, 0x7ff00000, RZ, 0xc0, !PT ;  /* 0x7ff000001315b812 */ /* 0x000fe200078ec0ff */
[----:B------:R-:W-:Y:S01]  /*36c0*/  @!P0 DMUL R16, R18, 8.98846567431157953865e+307 ;  /* 0x7fe0000012108828 */ /* 0x000fe20000000000 */
[C---:B------:R-:W-:Y:S02]  /*36d0*/  ISETP.GE.U32.AND P2, PT, R2.reuse, R5, PT ;  /* 0x000000050200720c */ /* 0x040fe40003f46070 */
[----:B------:R-:W-:Y:S02]  /*36e0*/  @!P3 ISETP.GE.U32.AND P4, PT, R2, R21, PT ;  /* 0x000000150200b20c */ /* 0x000fe40003f86070 */
[C---:B------:R-:W-:Y:S01]  /*36f0*/  SEL R21, R0.reuse, 0x63400000, !P2 ;  /* 0x6340000000157807 */ /* 0x040fe20005000000 */
[----:B------:R-:W0:Y:S01]  /*3700*/  MUFU.RCP64H R23, R17 ;  /* 0x0000001100177308 */ /* 0x000e220000001800 */
[----:B------:R-:W-:-:S02]  /*3710*/  @!P3 SEL R27, R0, 0x63400000, !P4 ;  /* 0x63400000001bb807 */ /* 0x000fc40006000000 */
[--C-:B------:R-:W-:Y:S02]  /*3720*/  LOP3.LUT R21, R21, 0x800fffff, R15.reuse, 0xf8, !PT ;  /* 0x800fffff15157812 */ /* 0x100fe400078ef80f */
[----:B------:R-:W-:Y:S02]  /*3730*/  @!P3 LOP3.LUT R20, R27, 0x80000000, R15, 0xf8, !PT ;  /* 0x800000001b14b812 */ /* 0x000fe400078ef80f */
[----:B------:R-:W-:Y:S02]  /*3740*/  @!P3 MOV R26, RZ ;  /* 0x000000ff001ab202 */ /* 0x000fe40000000f00 */
[----:B------:R-:W-:Y:S01]  /*3750*/  @!P3 LOP3.LUT R27, R20, 0x100000, RZ, 0xfc, !PT ;  /* 0x00100000141bb812 */ /* 0x000fe200078efcff */
[----:B------:R-:W-:Y:S01]  /*3760*/  IMAD.MOV.U32 R20, RZ, RZ, R14 ;  /* 0x000000ffff147224 */ /* 0x000fe200078e000e */
[----:B------:R-:W-:-:S05]  /*3770*/  @!P0 LOP3.LUT R5, R17, 0x7ff00000, RZ, 0xc0, !PT ;  /* 0x7ff0000011058812 */ /* 0x000fca00078ec0ff */
[----:B------:R-:W-:Y:S02]  /*3780*/  @!P3 DFMA R20, R20, 2, -R26 ;  /* 0x400000001414b82b */ /* 0x000fe4000000081a */
[----:B0-----:R-:W-:-:S08]  /*3790*/  DFMA R26, R22, -R16, 1 ;  /* 0x3ff00000161a742b */ /* 0x001fd00000000810 */
[----:B------:R-:W-:-:S08]  /*37a0*/  DFMA R26, R26, R26, R26 ;  /* 0x0000001a1a1a722b */ /* 0x000fd0000000001a */
[----:B------:R-:W-:-:S08]  /*37b0*/  DFMA R22, R22, R26, R22 ;  /* 0x0000001a1616722b */ /* 0x000fd00000000016 */
[----:B------:R-:W-:-:S08]  /*37c0*/  DFMA R28, R22, -R16, 1 ;  /* 0x3ff00000161c742b */ /* 0x000fd00000000810 */
[----:B------:R-:W-:-:S08]  /*37d0*/  DFMA R28, R22, R28, R22 ;  /* 0x0000001c161c722b */ /* 0x000fd00000000016 */
[----:B------:R-:W-:-:S08]  /*37e0*/  DMUL R26, R28, R20 ;  /* 0x000000141c1a7228 */ /* 0x000fd00000000000 */
[----:B------:R-:W-:-:S08]  /*37f0*/  DFMA R22, R26, -R16, R20 ;  /* 0x800000101a16722b */ /* 0x000fd00000000014 */
[----:B------:R-:W-:Y:S01]  /*3800*/  DFMA R22, R28, R22, R26 ;  /* 0x000000161c16722b */ /* 0x000fe2000000001a */
[----:B------:R-:W-:Y:S02]  /*3810*/  MOV R26, R2 ;  /* 0x00000002001a7202 */ /* 0x000fe40000000f00 */
[----:B------:R-:W-:-:S05]  /*3820*/  @!P3 LOP3.LUT R26, R21, 0x7ff00000, RZ, 0xc0, !PT ;  /* 0x7ff00000151ab812 */ /* 0x000fca00078ec0ff */
[----:B------:R-:W-:-:S05]  /*3830*/  VIADD R27, R26, 0xffffffff ;  /* 0xffffffff1a1b7836 */ /* 0x000fca0000000000 */
[----:B------:R-:W-:Y:S02]  /*3840*/  ISETP.GT.U32.AND P0, PT, R27, 0x7feffffe, PT ;  /* 0x7feffffe1b00780c */ /* 0x000fe40003f04070 */
[----:B------:R-:W-:-:S04]  /*3850*/  IADD3 R27, PT, PT, R5, -0x1, RZ ;  /* 0xffffffff051b7810 */ /* 0x000fc80007ffe0ff */
[----:B------:R-:W-:-:S13]  /*3860*/  ISETP.GT.U32.OR P0, PT, R27, 0x7feffffe, P0 ;  /* 0x7feffffe1b00780c */ /* 0x000fda0000704470 */
[----:B------:R-:W-:Y:S05]  /*3870*/  @P0 BRA `(.L_x_52) ;  /* 0x00000000006c0947 */ /* 0x000fea0003800000 */
[----:B------:R-:W-:-:S04]  /*3880*/  LOP3.LUT R5, R19, 0x7ff00000, RZ, 0xc0, !PT ;  /* 0x7ff0000013057812 */ /* 0x000fc800078ec0ff */
[CC--:B------:R-:W-:Y:S02]  /*3890*/  VIADDMNMX R14, R2.reuse, -R5.reuse, 0xb9600000, !PT ;  /* 0xb9600000020e7446 */ /* 0x0c0fe40007800905 */
[----:B------:R-:W-:Y:S02]  /*38a0*/  ISETP.GE.U32.AND P0, PT, R2, R5, PT ;  /* 0x000000050200720c */ /* 0x000fe40003f06070 */
[----:B------:R-:W-:Y:S02]  /*38b0*/  VIMNMX R14, PT, PT, R14, 0x46a00000, PT ;  /* 0x46a000000e0e7848 */ /* 0x000fe40003fe0100 */
[----:B------:R-:W-:-:S05]  /*38c0*/  SEL R5, R0, 0x63400000, !P0 ;  /* 0x6340000000057807 */ /* 0x000fca0004000000 */
[----:B------:R-:W-:Y:S02]  /*38d0*/  IMAD.IADD R0, R14, 0x1, -R5 ;  /* 0x000000010e007824 */ /* 0x000fe400078e0a05 */
[----:B------:R-:W-:-:S03]  /*38e0*/  IMAD.MOV.U32 R14, RZ, RZ, RZ ;  /* 0x000000ffff0e7224 */ /* 0x000fc600078e00ff */
[----:B------:R-:W-:-:S06]  /*38f0*/  IADD3 R15, PT, PT, R0, 0x7fe00000, RZ ;  /* 0x7fe00000000f7810 */ /* 0x000fcc0007ffe0ff */
[----:B------:R-:W-:-:S10]  /*3900*/  DMUL R28, R22, R14 ;  /* 0x0000000e161c7228 */ /* 0x000fd40000000000 */
[----:B------:R-:W-:-:S13]  /*3910*/  FSETP.GTU.AND P0, PT, |R29|, 1.469367938527859385e-39, PT ;  /* 0x001000001d00780b */ /* 0x000fda0003f0c200 */
[----:B------:R-:W-:Y:S05]  /*3920*/  @P0 BRA `(.L_x_53) ;  /* 0x0000000000940947 */ /* 0x000fea0003800000 */
[----:B------:R-:W-:-:S06]  /*3930*/  DFMA R16, R22, -R16, R20 ;  /* 0x800000101610722b */ /* 0x000fcc0000000014 */
[----:B------:R-:W-:-:S04]  /*3940*/  MOV R16, RZ ;  /* 0x000000ff00107202 */ /* 0x000fc80000000f00 */
[C---:B------:R-:W-:Y:S02]  /*3950*/  FSETP.NEU.AND P0, PT, R17.reuse, RZ, PT ;  /* 0x000000ff1100720b */ /* 0x040fe40003f0d000 */
[----:B------:R-:W-:-:S04]  /*3960*/  LOP3.LUT R19, R17, 0x80000000, R19, 0x48, !PT ;  /* 0x8000000011137812 */ /* 0x000fc800078e4813 */
[----:B------:R-:W-:-:S07]  /*3970*/  LOP3.LUT R17, R19, R15, RZ, 0xfc, !PT ;  /* 0x0000000f13117212 */ /* 0x000fce00078efcff */
[----:B------:R-:W-:Y:S05]  /*3980*/  @!P0 BRA `(.L_x_53) ;  /* 0x00000000007c8947 */ /* 0x000fea0003800000 */
[----:B------:R-:W-:Y:S01]  /*3990*/  IMAD.MOV R15, RZ, RZ, -R0 ;  /* 0x000000ffff0f7224 */ /* 0x000fe200078e0a00 */
[----:B------:R-:W-:Y:S01]  /*39a0*/  MOV R14, RZ ;  /* 0x000000ff000e7202 */ /* 0x000fe20000000f00 */
[----:B------:R-:W-:Y:S01]  /*39b0*/  DMUL.RP R16, R22, R16 ;  /* 0x0000001016107228 */ /* 0x000fe20000008000 */
[----:B------:R-:W-:-:S04]  /*39c0*/  IADD3 R5, PT, PT, -R0, -0x43300000, RZ ;  /* 0xbcd0000000057810 */ /* 0x000fc80007ffe1ff */
[----:B------:R-:W-:-:S05]  /*39d0*/  DFMA R14, R28, -R14, R22 ;  /* 0x8000000e1c0e722b */ /* 0x000fca0000000016 */
[----:B------:R-:W-:-:S05]  /*39e0*/  LOP3.LUT R19, R17, R19, RZ, 0x3c, !PT ;  /* 0x0000001311137212 */ /* 0x000fca00078e3cff */
[----:B------:R-:W-:-:S04]  /*39f0*/  FSETP.NEU.AND P0, PT, |R15|, R5, PT ;  /* 0x000000050f00720b */ /* 0x000fc80003f0d200 */
[----:B------:R-:W-:Y:S02]  /*3a00*/  FSEL R28, R16, R28, !P0 ;  /* 0x0000001c101c7208 */ /* 0x000fe40004000000 */
[----:B------:R-:W-:Y:S01]  /*3a10*/  FSEL R29, R19, R29, !P0 ;  /* 0x0000001d131d7208 */ /* 0x000fe20004000000 */
[----:B------:R-:W-:Y:S06]  /*3a20*/  BRA `(.L_x_53) ;  /* 0x0000000000547947 */ /* 0x000fec0003800000 */
.L_x_52:
[----:B------:R-:W-:-:S14]  /*3a30*/  DSETP.NAN.AND P0, PT, R14, R14, PT ;  /* 0x0000000e0e00722a */ /* 0x000fdc0003f08000 */
[----:B------:R-:W-:Y:S05]  /*3a40*/  @P0 BRA `(.L_x_54) ;  /* 0x0000000000440947 */ /* 0x000fea0003800000 */
[----:B------:R-:W-:-:S14]  /*3a50*/  DSETP.NAN.AND P0, PT, R18, R18, PT ;  /* 0x000000121200722a */ /* 0x000fdc0003f08000 */
[----:B------:R-:W-:Y:S05]  /*3a60*/  @P0 BRA `(.L_x_55) ;  /* 0x0000000000300947 */ /* 0x000fea0003800000 */
[----:B------:R-:W-:Y:S01]  /*3a70*/  ISETP.NE.AND P0, PT, R26, R5, PT ;  /* 0x000000051a00720c */ /* 0x000fe20003f05270 */
[----:B------:R-:W-:Y:S01]  /*3a80*/  IMAD.MOV.U32 R28, RZ, RZ, 0x0 ;  /* 0x00000000ff1c7424 */ /* 0x000fe200078e00ff */
[----:B------:R-:W-:-:S11]  /*3a90*/  MOV R29, 0xfff80000 ;  /* 0xfff80000001d7802 */ /* 0x000fd60000000f00 */
[----:B------:R-:W-:Y:S05]  /*3aa0*/  @!P0 BRA `(.L_x_53) ;  /* 0x0000000000348947 */ /* 0x000fea0003800000 */
[----:B------:R-:W-:Y:S02]  /*3ab0*/  ISETP.NE.AND P0, PT, R26, 0x7ff00000, PT ;  /* 0x7ff000001a00780c */ /* 0x000fe40003f05270 */
[----:B------:R-:W-:Y:S02]  /*3ac0*/  LOP3.LUT R29, R15, 0x80000000, R19, 0x48, !PT ;  /* 0x800000000f1d7812 */ /* 0x000fe400078e4813 */
[----:B------:R-:W-:-:S13]  /*3ad0*/  ISETP.EQ.OR P0, PT, R5, RZ, !P0 ;  /* 0x000000ff0500720c */ /* 0x000fda0004702670 */
[----:B------:R-:W-:Y:S01]  /*3ae0*/  @P0 LOP3.LUT R0, R29, 0x7ff00000, RZ, 0xfc, !PT ;  /* 0x7ff000001d000812 */ /* 0x000fe200078efcff */
[----:B------:R-:W-:Y:S01]  /*3af0*/  @!P0 IMAD.MOV.U32 R28, RZ, RZ, RZ ;  /* 0x000000ffff1c8224 */ /* 0x000fe200078e00ff */
[----:B------:R-:W-:-:S03]  /*3b00*/  @P0 MOV R28, RZ ;  /* 0x000000ff001c0202 */ /* 0x000fc60000000f00 */
[----:B------:R-:W-:Y:S01]  /*3b10*/  @P0 IMAD.MOV.U32 R29, RZ, RZ, R0 ;  /* 0x000000ffff1d0224 */ /* 0x000fe200078e0000 */
[----:B------:R-:W-:Y:S06]  /*3b20*/  BRA `(.L_x_53) ;  /* 0x0000000000147947 */ /* 0x000fec0003800000 */
.L_x_55:
[----:B------:R-:W-:Y:S02]  /*3b30*/  LOP3.LUT R29, R19, 0x80000, RZ, 0xfc, !PT ;  /* 0x00080000131d7812 */ /* 0x000fe400078efcff */
[----:B------:R-:W-:Y:S01]  /*3b40*/  MOV R28, R18 ;  /* 0x00000012001c7202 */ /* 0x000fe20000000f00 */
[----:B------:R-:W-:Y:S06]  /*3b50*/  BRA `(.L_x_53) ;  /* 0x0000000000087947 */ /* 0x000fec0003800000 */
.L_x_54:
[----:B------:R-:W-:Y:S01]  /*3b60*/  LOP3.LUT R29, R15, 0x80000, RZ, 0xfc, !PT ;  /* 0x000800000f1d7812 */ /* 0x000fe200078efcff */
[----:B------:R-:W-:-:S07]  /*3b70*/  IMAD.MOV.U32 R28, RZ, RZ, R14 ;  /* 0x000000ffff1c7224 */ /* 0x000fce00078e000e */
.L_x_53:
[----:B------:R-:W-:Y:S05]  /*3b80*/  BSYNC.RECONVERGENT B0 ;  /* 0x0000000000007941 */ /* 0x000fea0003800200 */
.L_x_51:
[----:B------:R-:W-:Y:S02]  /*3b90*/  HFMA2 R15, -RZ, RZ, 0, 0 ;  /* 0x00000000ff0f7431 */ /* 0x000fe400000001ff */
[----:B------:R-:W-:Y:S01]  /*3ba0*/  IMAD.MOV.U32 R14, RZ, RZ, R6 ;  /* 0x000000ffff0e7224 */ /* 0x000fe200078e0006 */
[----:B------:R-:W-:-:S03]  /*3bb0*/  MOV R2, R28 ;  /* 0x0000001c00027202 */ /* 0x000fc60000000f00 */
[----:B------:R-:W-:Y:S05]  /*3bc0*/  RET.REL.NODEC R14 `(_Z12updateCenteriiiPdiPbPiS_S1_) ;  /* 0xffffffc40e0c7950 */ /* 0x000fea0003c3ffff */
.L_x_56:
[----:B------:R-:W-:-:S00]  /*3bd0*/  BRA `(.L_x_56) ;  /* 0xfffffffc00fc7947 */ /* 0x000fc0000383ffff */
[----:B------:R-:W-:-:S00]  /*3be0*/  NOP ;  /* 0x0000000000007918 */ /* 0x000fc00000000000 */
        /* <DEDUP_REMOVED lines=9> */
.L_x_85:


//--------------------- .text._Z15updatebelongingiPdiiS_PiiPbS0_S_S1_ --------------------------
	.section	.text._Z15updatebelongingiPdiiS_PiiPbS0_S_S1_,"ax",@progbits
	.align	128
        .global         _Z15updatebelongingiPdiiS_PiiPbS0_S_S1_
        .type           _Z15updatebelongingiPdiiS_PiiPbS0_S_S1_,@function
        .size           _Z15updatebelongingiPdiiS_PiiPbS0_S_S1_,(.L_x_87 - _Z15updatebelongingiPdiiS_PiiPbS0_S_S1_)
        .other          _Z15updatebelongingiPdiiS_PiiPbS0_S_S1_,@"STO_CUDA_ENTRY STV_DEFAULT"
_Z15updatebelongingiPdiiS_PiiPbS0_S_S1_:
.text._Z15updatebelongingiPdiiS_PiiPbS0_S_S1_:
[----:B------:R-:W-:Y:S01]  /*0000*/  LDC R1, c[0x0][0x37c] ;  /* 0x0000df00ff017b82 */ /* 0x000fe20000000800 */
[----:B------:R-:W0:Y:S01]  /*0010*/  S2R R3, SR_CTAID.X ;  /* 0x0000000000037919 */ /* 0x000e220000002500 */
[----:B------:R-:W0:Y:S01]  /*0020*/  LDCU UR4, c[0x0][0x360] ;  /* 0x00006c00ff0477ac */ /* 0x000e220008000800 */
[----:B------:R-:W0:Y:S01]  /*0030*/  S2R R0, SR_TID.X ;  /* 0x0000000000007919 */ /* 0x000e220000002100 */
[----:B------:R-:W1:Y:S01]  /*0040*/  LDCU UR5, c[0x0][0x380] ;  /* 0x00007000ff0577ac */ /* 0x000e620008000800 */
[----:B------:R-:W2:Y:S01]  /*0050*/  LDCU UR6, c[0x0][0x390] ;  /* 0x00007200ff0677ac */ /* 0x000ea20008000800 */
[----:B0-----:R-:W-:-:S04]  /*0060*/  IMAD R3, R3, UR4, R0 ;  /* 0x0000000403037c24 */ /* 0x001fc8000f8e0200 */
[----:B-1----:R-:W-:-:S05]  /*0070*/  VIADD R0, R3, UR5 ;  /* 0x0000000503007c36 */ /* 0x002fca0008000000 */
[----:B--2---:R-:W-:-:S13]  /*0080*/  ISETP.GE.AND P0, PT, R0, UR6, PT ;  /* 0x0000000600007c0c */ /* 0x004fda000bf06270 */
[----:B------:R-:W-:Y:S05]  /*0090*/  @P0 EXIT ;  /* 0x000000000000094d */ /* 0x000fea0003800000 */
[----:B------:R-:W0:Y:S01]  /*00a0*/  LDCU UR4, c[0x0][0x3a8] ;  /* 0x00007500ff0477ac */ /* 0x000e220008000800 */
[----:B------:R-:W-:Y:S01]  /*00b0*/  IMAD.MOV.U32 R24, RZ, RZ, RZ ;  /* 0x000000ffff187224 */ /* 0x000fe200078e00ff */
[----:B------:R-:W1:Y:S01]  /*00c0*/  LDCU.64 UR8, c[0x0][0x358] ;  /* 0x00006b00ff0877ac */ /* 0x000e620008000a00 */
[----:B0-----:R-:W-:-:S09]  /*00d0*/  UISETP.GE.AND UP0, UPT, UR4, 0x1, UPT ;  /* 0x000000010400788c */ /* 0x001fd2000bf06270 */
[----:B-1----:R-:W-:Y:S05]  /*00e0*/  BRA.U !UP0, `(.L_x_57) ;  /* 0x0000000108407547 */ /* 0x002fea000b800000 */
[----:B------:R-:W0:Y:S01]  /*00f0*/  LDCU UR7, c[0x0][0x3a8] ;  /* 0x00007500ff0777ac */ /* 0x000e220008000800 */
[----:B------:R-:W1:Y:S01]  /*0100*/  LDCU UR12, c[0x0][0x3a8] ;  /* 0x00007500ff0c77ac */ /* 0x000e620008000800 */
[----:B------:R-:W2:Y:S01]  /*0110*/  LDCU.64 UR10, c[0x0][0x3b0] ;  /* 0x00007600ff0a77ac */ /* 0x000ea20008000a00 */
[----:B------:R-:W-:-:S05]  /*0120*/  UMOV UR4, URZ ;  /* 0x000000ff00047c82 */ /* 0x000fca0008000000 */
.L_x_58:
[----:B--2---:R-:W-:-:S04]  /*0130*/  UIADD3 UR5, UP0, UPT, UR4, UR10, URZ ;  /* 0x0000000a04057290 */ /* 0x004fc8000ff1e0ff */
[----:B------:R-:W-:Y:S02]  /*0140*/  UIADD3.X UR6, UPT, UPT, URZ, UR11, URZ, UP0, !UPT ;  /* 0x0000000bff067290 */ /* 0x000fe400087fe4ff */
[----:B------:R-:W-:-:S04]  /*0150*/  IMAD.U32 R4, RZ, RZ, UR5 ;  /* 0x00000005ff047e24 */ /* 0x000fc8000f8e00ff */
[----:B------:R-:W-:-:S05]  /*0160*/  IMAD.U32 R5, RZ, RZ, UR6 ;  /* 0x00000006ff057e24 */ /* 0x000fca000f8e00ff */
[----:B------:R-:W2:Y:S01]  /*0170*/  LDG.E.U8 R4, desc[UR8][R4.64] ;  /* 0x0000000804047981 */ /* 0x000ea2000c1e1100 */
[----:B------:R-:W-:Y:S01]  /*0180*/  IMAD.U32 R24, RZ, RZ, UR4 ;  /* 0x00000004ff187e24 */ /* 0x000fe2000f8e00ff */
[----:B--2---:R-:W-:-:S13]  /*0190*/  ISETP.NE.AND P0, PT, R4, RZ, PT ;  /* 0x000000ff0400720c */ /* 0x004fda0003f05270 */
[----:B------:R-:W-:Y:S05]  /*01a0*/  @P0 BRA `(.L_x_57) ;  /* 0x0000000000100947 */ /* 0x000fea0003800000 */
[----:B------:R-:W-:-:S04]  /*01b0*/  UIADD3 UR4, UPT, UPT, UR4, 0x1, URZ ;  /* 0x0000000104047890 */ /* 0x000fc8000fffe0ff */
[----:B-1----:R-:W-:-:S09]  /*01c0*/  UISETP.NE.AND UP0, UPT, UR4, UR12, UPT ;  /* 0x0000000c0400728c */ /* 0x002fd2000bf05270 */
[----:B------:R-:W-:Y:S05]  /*01d0*/  BRA.U UP0, `(.L_x_58) ;  /* 0xfffffffd00d47547 */ /* 0x000fea000b83ffff */
[----:B0-----:R-:W-:-:S07]  /*01e0*/  IMAD.U32 R24, RZ, RZ, UR7 ;  /* 0x00000007ff187e24 */ /* 0x001fce000f8e00ff */
.L_x_57:
[----:B------:R-:W2:Y:S01]  /*01f0*/  LDC R11, c[0x0][0x394] ;  /* 0x0000e500ff0b7b82 */ /* 0x000ea20000000800 */
[----:B------:R-:W-:Y:S02]  /*0200*/  CS2R R6, SRZ ;  /* 0x0000000000067805 */ /* 0x000fe4000001ff00 */
[----:B--2---:R-:W-:-:S13]  /*0210*/  ISETP.GE.AND P0, PT, R11, 0x1, PT ;  /* 0x000000010b00780c */ /* 0x004fda0003f06270 */
[----:B------:R-:W-:Y:S05]  /*0220*/  @!P0 BRA `(.L_x_59) ;  /* 0x0000000400ac8947 */ /* 0x000fea0003800000 */
[C---:B------:R-:W-:Y:S01]  /*0230*/  ISETP.GE.U32.AND P1, PT, R11.reuse, 0x8, PT ;  /* 0x000000080b00780c */ /* 0x040fe20003f26070 */
[----:B------:R-:W-:Y:S01]  /*0240*/  IMAD.MOV.U32 R2, RZ, RZ, RZ ;  /* 0x000000ffff027224 */ /* 0x000fe200078e00ff */
[----:B------:R-:W-:Y:S02]  /*0250*/  LOP3.LUT R10, R11, 0x7, RZ, 0xc0, !PT ;  /* 0x000000070b0a7812 */ /* 0x000fe400078ec0ff */
[----:B------:R-:W-:Y:S02]  /*0260*/  CS2R R6, SRZ ;  /* 0x0000000000067805 */ /* 0x000fe4000001ff00 */
[----:B------:R-:W-:-:S07]  /*0270*/  ISETP.NE.AND P2, PT, R10, RZ, PT ;  /* 0x000000ff0a00720c */ /* 0x000fce0003f45270 */
[----:B------:R-:W-:Y:S06]  /*0280*/  @!P1 BRA `(.L_x_60) ;  /* 0x0000000000b09947 */ /* 0x000fec0003800000 */
[----:B------:R-:W-:Y:S02]  /*0290*/  LOP3.LUT R2, R11, 0x7ffffff8, RZ, 0xc0, !PT ;  /* 0x7ffffff80b027812 */ /* 0x000fe400078ec0ff */
[----:B------:R-:W-:Y:S01]  /*02a0*/  CS2R R6, SRZ ;  /* 0x0000000000067805 */ /* 0x000fe2000001ff00 */
[----:B------:R-:W-:-:S06]  /*02b0*/  UMOV UR4, URZ ;  /* 0x000000ff00047c82 */ /* 0x000fcc0008000000 */
.L_x_61:
[----:B------:R-:W2:Y:S01]  /*02c0*/  LDC.64 R8, c[0x0][0x388] ;  /* 0x0000e200ff087b82 */ /* 0x000ea20000000a00 */
[-C--:B------:R-:W-:Y:S02]  /*02d0*/  IMAD R13, R0, R11.reuse, UR4 ;  /* 0x00000004000d7e24 */ /* 0x080fe4000f8e020b */
[----:B------:R-:W-:-:S05]  /*02e0*/  IMAD R15, R24, R11, UR4 ;  /* 0x00000004180f7e24 */ /* 0x000fca000f8e020b */
[----:B------:R-:W3:Y:S01]  /*02f0*/  LDC.64 R4, c[0x0][0x398] ;  /* 0x0000e600ff047b82 */ /* 0x000ee20000000a00 */
[----:B--2---:R-:W-:-:S05]  /*0300*/  IMAD.WIDE R8, R13, 0x8, R8 ;  /* 0x000000080d087825 */ /* 0x004fca00078e0208 */
[----:B------:R-:W2:Y:S01]  /*0310*/  LDG.E.64 R20, desc[UR8][R8.64] ;  /* 0x0000000808147981 */ /* 0x000ea2000c1e1b00 */
[----:B---3--:R-:W-:-:S03]  /*0320*/  IMAD.WIDE.U32 R4, R15, 0x8, R4 ;  /* 0x000000080f047825 */ /* 0x008fc600078e0004 */
[----:B------:R-:W3:Y:S04]  /*0330*/  LDG.E.64 R12, desc[UR8][R8.64+0x8] ;  /* 0x00000808080c7981 */ /* 0x000ee8000c1e1b00 */
[----:B------:R-:W2:Y:S04]  /*0340*/  LDG.E.64 R16, desc[UR8][R4.64] ;  /* 0x0000000804107981 */ /* 0x000ea8000c1e1b00 */
[----:B------:R-:W3:Y:S04]  /*0350*/  LDG.E.64 R26, desc[UR8][R4.64+0x8] ;  /* 0x00000808041a7981 */ /* 0x000ee8000c1e1b00 */
[----:B------:R-:W4:Y:S04]  /*0360*/  LDG.E.64 R14, desc[UR8][R8.64+0x10] ;  /* 0x00001008080e7981 */ /* 0x000f28000c1e1b00 */
[----:B------:R-:W4:Y:S04]  /*0370*/  LDG.E.64 R18, desc[UR8][R4.64+0x10] ;  /* 0x0000100804127981 */ /* 0x000f28000c1e1b00 */
[----:B------:R-:W5:Y:S04]  /*0380*/  LDG.E.64 R22, desc[UR8][R8.64+0x18] ;  /* 0x0000180808167981 */ /* 0x000f68000c1e1b00 */
[----:B------:R-:W5:Y:S01]  /*0390*/  LDG.E.64 R28, desc[UR8][R8.64+0x38] ;  /* 0x00003808081c7981 */ /* 0x000f62000c1e1b00 */
[----:B--2---:R-:W-:-:S03]  /*03a0*/  DADD R16, R20, -R16 ;  /* 0x0000000014107229 */ /* 0x004fc60000000810 */
[----:B------:R-:W5:Y:S01]  /*03b0*/  LDG.E.64 R20, desc[UR8][R4.64+0x18] ;  /* 0x0000180804147981 */ /* 0x000f62000c1e1b00 */
[----:B---3--:R-:W-:-:S03]  /*03c0*/  DADD R26, R12, -R26 ;  /* 0x000000000c1a7229 */ /* 0x008fc6000000081a */
[----:B------:R-:W2:Y:S01]  /*03d0*/  LDG.E.64 R12, desc[UR8][R4.64+0x20] ;  /* 0x00002008040c7981 */ /* 0x000ea2000c1e1b00 */
[----:B------:R-:W-:-:S03]  /*03e0*/  DFMA R16, R16, R16, R6 ;  /* 0x000000101010722b */ /* 0x000fc60000000006 */
[----:B------:R-:W2:Y:S01]  /*03f0*/  LDG.E.64 R6, desc[UR8][R8.64+0x20] ;  /* 0x0000200808067981 */ /* 0x000ea2000c1e1b00 */
[----:B----4-:R-:W-:-:S03]  /*0400*/  DADD R18, R14, -R18 ;  /* 0x000000000e127229 */ /* 0x010fc60000000812 */
[----:B------:R-:W3:Y:S01]  /*0410*/  LDG.E.64 R14, desc[UR8][R8.64+0x28] ;  /* 0x00002808080e7981 */ /* 0x000ee2000c1e1b00 */
[----:B------:R-:W-:-:S03]  /*0420*/  DFMA R26, R26, R26, R16 ;  /* 0x0000001a1a1a722b */ /* 0x000fc60000000010 */
[----:B------:R-:W3:Y:S05]  /*0430*/  LDG.E.64 R16, desc[UR8][R4.64+0x28] ;  /* 0x0000280804107981 */ /* 0x000eea000c1e1b00 */
[----:B------:R-:W-:Y:S02]  /*0440*/  DFMA R18, R18, R18, R26 ;  /* 0x000000121212722b */ /* 0x000fe4000000001a */
[----:B------:R-:W4:Y:S04]  /*0450*/  LDG.E.64 R26, desc[UR8][R4.64+0x30] ;  /* 0x00003008041a7981 */ /* 0x000f28000c1e1b00 */
[----:B------:R-:W4:Y:S01]  /*0460*/  LDG.E.64 R4, desc[UR8][R4.64+0x38] ;  /* 0x0000380804047981 */ /* 0x000f22000c1e1b00 */
[----:B-----5:R-:W-:-:S03]  /*0470*/  DADD R20, R22, -R20 ;  /* 0x0000000016147229 */ /* 0x020fc60000000814 */
[----:B------:R-:W5:Y:S05]  /*0480*/  LDG.E.64 R22, desc[UR8][R8.64+0x30] ;  /* 0x0000300808167981 */ /* 0x000f6a000c1e1b00 */
[----:B------:R-:W-:Y:S02]  /*0490*/  DFMA R18, R20, R20, R18 ;  /* 0x000000141412722b */ /* 0x000fe40000000012 */
[----:B--2---:R-:W-:Y:S01]  /*04a0*/  DADD R6, R6, -R12 ;  /* 0x0000000006067229 */ /* 0x004fe2000000080c */
[----:B------:R-:W-:Y:S01]  /*04b0*/  UIADD3 UR4, UPT, UPT, UR4, 0x8, URZ ;  /* 0x0000000804047890 */ /* 0x000fe2000fffe0ff */
[----:B---3--:R-:W-:-:S06]  /*04c0*/  DADD R14, R14, -R16 ;  /* 0x000000000e0e7229 */ /* 0x008fcc0000000810 */
[----:B------:R-:W-:Y:S01]  /*04d0*/  DFMA R18, R6, R6, R18 ;  /* 0x000000060612722b */ /* 0x000fe20000000012 */
[----:B------:R-:W-:-:S07]  /*04e0*/  ISETP.NE.AND P1, PT, R2, UR4, PT ;  /* 0x0000000402007c0c */ /* 0x000fce000bf25270 */
[----:B------:R-:W-:Y:S02]  /*04f0*/  DFMA R18, R14, R14, R18 ;  /* 0x0000000e0e12722b */ /* 0x000fe40000000012 */
[----:B----4-:R-:W-:Y:S02]  /*0500*/  DADD R28, R28, -R4 ;  /* 0x000000001c1c7229 */ /* 0x010fe40000000804 */
[----:B-----5:R-:W-:-:S08]  /*0510*/  DADD R22, R22, -R26 ;  /* 0x0000000016167229 */ /* 0x020fd0000000081a */
[----:B------:R-:W-:-:S08]  /*0520*/  DFMA R18, R22, R22, R18 ;  /* 0x000000161612722b */ /* 0x000fd00000000012 */
[----:B------:R-:W-:Y:S01]  /*0530*/  DFMA R6, R28, R28, R18 ;  /* 0x0000001c1c06722b */ /* 0x000fe20000000012 */
[----:B------:R-:W-:Y:S10]  /*0540*/  @P1 BRA `(.L_x_61) ;  /* 0xfffffffc005c1947 */ /* 0x000ff4000383ffff */
.L_x_60:
[----:B------:R-:W-:Y:S05]  /*0550*/  @!P2 BRA `(.L_x_59) ;  /* 0x0000000000e0a947 */ /* 0x000fea0003800000 */
[----:B------:R-:W-:Y:S02]  /*0560*/  ISETP.GE.U32.AND P1, PT, R10, 0x4, PT ;  /* 0x000000040a00780c */ /* 0x000fe40003f26070 */
[----:B------:R-:W-:-:S04]  /*0570*/  LOP3.LUT R25, R11, 0x3, RZ, 0xc0, !PT ;  /* 0x000000030b197812 */ /* 0x000fc800078ec0ff */
[----:B------:R-:W-:-:S07]  /*0580*/  ISETP.NE.AND P2, PT, R25, RZ, PT ;  /* 0x000000ff1900720c */ /* 0x000fce0003f45270 */
[----:B------:R-:W-:Y:S06]  /*0590*/  @!P1 BRA `(.L_x_62) ;  /* 0x00000000005c9947 */ /* 0x000fec0003800000 */
[----:B------:R-:W2:Y:S01]  /*05a0*/  LDC.64 R26, c[0x0][0x388] ;  /* 0x0000e200ff1a7b82 */ /* 0x000ea20000000a00 */
[-CC-:B------:R-:W-:Y:S02]  /*05b0*/  IMAD R9, R0, R11.reuse, R2.reuse ;  /* 0x0000000b00097224 */ /* 0x180fe400078e0202 */
[----:B------:R-:W-:-:S05]  /*05c0*/  IMAD R13, R24, R11, R2 ;  /* 0x0000000b180d7224 */ /* 0x000fca00078e0202 */
[----:B------:R-:W3:Y:S01]  /*05d0*/  LDC.64 R4, c[0x0][0x398] ;  /* 0x0000e600ff047b82 */ /* 0x000ee20000000a00 */
[----:B--2---:R-:W-:-:S05]  /*05e0*/  IMAD.WIDE R26, R9, 0x8, R26 ;  /* 0x00000008091a7825 */ /* 0x004fca00078e021a */
[----:B------:R-:W2:Y:S01]  /*05f0*/  LDG.E.64 R8, desc[UR8][R26.64] ;  /* 0x000000081a087981 */ /* 0x000ea2000c1e1b00 */
[----:B---3--:R-:W-:-:S03]  /*0600*/  IMAD.WIDE R4, R13, 0x8, R4 ;  /* 0x000000080d047825 */ /* 0x008fc600078e0204 */
[----:B------:R-:W3:Y:S04]  /*0610*/  LDG.E.64 R14, desc[UR8][R26.64+0x8] ;  /* 0x000008081a0e7981 */ /* 0x000ee8000c1e1b00 */
[----:B------:R-:W2:Y:S04]  /*0620*/  LDG.E.64 R12, desc[UR8][R4.64] ;  /* 0x00000008040c7981 */ /* 0x000ea8000c1e1b00 */
[----:B------:R-:W3:Y:S04]  /*0630*/  LDG.E.64 R16, desc[UR8][R4.64+0x8] ;  /* 0x0000080804107981 */ /* 0x000ee8000c1e1b00 */
[----:B------:R-:W4:Y:S04]  /*0640*/  LDG.E.64 R18, desc[UR8][R26.64+0x10] ;  /* 0x000010081a127981 */ /* 0x000f28000c1e1b00 */
[----:B------:R-:W4:Y:S04]  /*0650*/  LDG.E.64 R20, desc[UR8][R4.64+0x10] ;  /* 0x0000100804147981 */ /* 0x000f28000c1e1b00 */
[----:B------:R-:W5:Y:S04]  /*0660*/  LDG.E.64 R22, desc[UR8][R26.64+0x18] ;  /* 0x000018081a167981 */ /* 0x000f68000c1e1b00 */
[----:B------:R-:W5:Y:S01]  /*0670*/  LDG.E.64 R28, desc[UR8][R4.64+0x18] ;  /* 0x00001808041c7981 */ /* 0x000f62000c1e1b00 */
[----:B------:R-:W-:Y:S01]  /*0680*/  VIADD R2, R2, 0x4 ;  /* 0x0000000402027836 */ /* 0x000fe20000000000 */
[----:B--2---:R-:W-:-:S02]  /*0690*/  DADD R8, R8, -R12 ;  /* 0x0000000008087229 */ /* 0x004fc4000000080c */
[----:B---3--:R-:W-:-:S06]  /*06a0*/  DADD R14, R14, -R16 ;  /* 0x000000000e0e7229 */ /* 0x008fcc0000000810 */
[----:B------:R-:W-:Y:S02]  /*06b0*/  DFMA R6, R8, R8, R6 ;  /* 0x000000080806722b */ /* 0x000fe40000000006 */
[----:B----4-:R-:W-:-:S06]  /*06c0*/  DADD R18, R18, -R20 ;  /* 0x0000000012127229 */ /* 0x010fcc0000000814 */
[----:B------:R-:W-:Y:S02]  /*06d0*/  DFMA R6, R14, R14, R6 ;  /* 0x0000000e0e06722b */ /* 0x000fe40000000006 */
[----:B-----5:R-:W-:-:S06]  /*06e0*/  DADD R22, R22, -R28 ;  /* 0x0000000016167229 */ /* 0x020fcc000000081c */
[----:B------:R-:W-:-:S08]  /*06f0*/  DFMA R6, R18, R18, R6 ;  /* 0x000000121206722b */ /* 0x000fd00000000006 */
[----:B------:R-:W-:-:S11]  /*0700*/  DFMA R6, R22, R22, R6 ;  /* 0x000000161606722b */ /* 0x000fd60000000006 */
.L_x_62:
[----:B------:R-:W-:Y:S05]  /*0710*/  @!P2 BRA `(.L_x_59) ;  /* 0x000000000070a947 */ /* 0x000fea0003800000 */
[----:B------:R-:W-:Y:S02]  /*0720*/  ISETP.NE.AND P1, PT, R25, 0x1, PT ;  /* 0x000000011900780c */ /* 0x000fe40003f25270 */
[----:B------:R-:W-:-:S04]  /*0730*/  LOP3.LUT R4, R11, 0x1, RZ, 0xc0, !PT ;  /* 0x000000010b047812 */ /* 0x000fc800078ec0ff */
[----:B------:R-:W-:-:S07]  /*0740*/  ISETP.NE.U32.AND P2, PT, R4, 0x1, PT ;  /* 0x000000010400780c */ /* 0x000fce0003f45070 */
[----:B------:R-:W2:Y:S01]  /*0750*/  @P1 LDC.64 R20, c[0x0][0x388] ;  /* 0x0000e200ff141b82 */ /* 0x000ea20000000a00 */
[-CC-:B------:R-:W-:Y:S02]  /*0760*/  @P1 IMAD R9, R0, R11.reuse, R2.reuse ;  /* 0x0000000b00091224 */ /* 0x180fe400078e0202 */
[----:B------:R-:W-:Y:S02]  /*0770*/  @P1 IMAD R5, R24, R11, R2 ;  /* 0x0000000b18051224 */ /* 0x000fe400078e0202 */
[----:B------:R-:W-:-:S03]  /*0780*/  @P1 VIADD R2, R2, 0x2 ;  /* 0x0000000202021836 */ /* 0x000fc60000000000 */
[----:B------:R-:W3:Y:S08]  /*0790*/  @P1 LDC.64 R22, c[0x0][0x398] ;  /* 0x0000e600ff161b82 */ /* 0x000ef00000000a00 */
[----:B------:R-:W4:Y:S08]  /*07a0*/  @!P2 LDC.64 R16, c[0x0][0x398] ;  /* 0x0000e600ff10ab82 */ /* 0x000f300000000a00 */
[----:B------:R-:W5:Y:S01]  /*07b0*/  @!P2 LDC.64 R18, c[0x0][0x388] ;  /* 0x0000e200ff12ab82 */ /* 0x000f620000000a00 */
[----:B--2---:R-:W-:-:S04]  /*07c0*/  @P1 IMAD.WIDE R20, R9, 0x8, R20 ;  /* 0x0000000809141825 */ /* 0x004fc800078e0214 */
[----:B------:R-:W-:Y:S01]  /*07d0*/  @!P2 IMAD R27, R24, R11, R2 ;  /* 0x0000000b181ba224 */ /* 0x000fe200078e0202 */
[----:B------:R-:W2:Y:S01]  /*07e0*/  @P1 LDG.E.64 R12, desc[UR8][R20.64+0x8] ;  /* 0x00000808140c1981 */ /* 0x000ea2000c1e1b00 */
[----:B---3--:R-:W-:-:S03]  /*07f0*/  @P1 IMAD.WIDE R22, R5, 0x8, R22 ;  /* 0x0000000805161825 */ /* 0x008fc600078e0216 */
[----:B------:R-:W3:Y:S04]  /*0800*/  @P1 LDG.E.64 R4, desc[UR8][R20.64] ;  /* 0x0000000814041981 */ /* 0x000ee8000c1e1b00 */
[----:B------:R-:W3:Y:S01]  /*0810*/  @P1 LDG.E.64 R8, desc[UR8][R22.64] ;  /* 0x0000000816081981 */ /* 0x000ee2000c1e1b00 */
[----:B------:R-:W-:-:S03]  /*0820*/  @!P2 IMAD R25, R0, R11, R2 ;  /* 0x0000000b0019a224 */ /* 0x000fc600078e0202 */
[----:B------:R-:W2:Y:S01]  /*0830*/  @P1 LDG.E.64 R14, desc[UR8][R22.64+0x8] ;  /* 0x00000808160e1981 */ /* 0x000ea2000c1e1b00 */
[----:B----4-:R-:W-:-:S04]  /*0840*/  @!P2 IMAD.WIDE R26, R27, 0x8, R16 ;  /* 0x000000081b1aa825 */ /* 0x010fc800078e0210 */
[----:B-----5:R-:W-:Y:S02]  /*0850*/  @!P2 IMAD.WIDE R18, R25, 0x8, R18 ;  /* 0x000000081912a825 */ /* 0x020fe400078e0212 */
[----:B------:R-:W4:Y:S04]  /*0860*/  @!P2 LDG.E.64 R26, desc[UR8][R26.64] ;  /* 0x000000081a1aa981 */ /* 0x000f28000c1e1b00 */
[----:B------:R-:W4:Y:S01]  /*0870*/  @!P2 LDG.E.64 R16, desc[UR8][R18.64] ;  /* 0x000000081210a981 */ /* 0x000f22000c1e1b00 */
[----:B---3--:R-:W-:Y:S02]  /*0880*/  @P1 DADD R4, R4, -R8 ;  /* 0x0000000004041229 */ /* 0x008fe40000000808 */
[----:B--2---:R-:W-:-:S06]  /*0890*/  @P1 DADD R12, R12, -R14 ;  /* 0x000000000c0c1229 */ /* 0x004fcc000000080e */
[----:B------:R-:W-:Y:S02]  /*08a0*/  @P1 DFMA R4, R4, R4, R6 ;  /* 0x000000040404122b */ /* 0x000fe40000000006 */
[----:B----4-:R-:W-:-:S06]  /*08b0*/  @!P2 DADD R16, R16, -R26 ;  /* 0x000000001010a229 */ /* 0x010fcc000000081a */
[----:B------:R-:W-:-:S08]  /*08c0*/  @P1 DFMA R6, R12, R12, R4 ;  /* 0x0000000c0c06122b */ /* 0x000fd00000000004 */
[----:B------:R-:W-:-:S11]  /*08d0*/  @!P2 DFMA R6, R16, R16, R6 ;  /* 0x000000101006a22b */ /* 0x000fd60000000006 */
.L_x_59:
[----:B------:R-:W2:Y:S01]  /*08e0*/  LDCU UR4, c[0x0][0x3a8] ;  /* 0x00007500ff0477ac */ /* 0x000ea20008000800 */
[----:B------:R-:W-:Y:S02]  /*08f0*/  VIADD R5, R24, 0x1 ;  /* 0x0000000118057836 */ /* 0x000fe40000000000 */
[----:B--2---:R-:W-:-:S05]  /*0900*/  IMAD.U32 R2, RZ, RZ, UR4 ;  /* 0x00000004ff027e24 */ /* 0x004fca000f8e00ff */
[----:B------:R-:W-:-:S13]  /*0910*/  ISETP.GE.AND P1, PT, R5, R2, PT ;  /* 0x000000020500720c */ /* 0x000fda0003f26270 */
[----:B------:R-:W-:Y:S05]  /*0920*/  @P1 BRA `(.L_x_63) ;  /* 0x0000001800381947 */ /* 0x000fea0003800000 */
[----:B------:R-:W-:Y:S05]  /*0930*/  @!P0 BRA `(.L_x_64) ;  /* 0x0000000800148947 */ /* 0x000fea0003800000 */
[C---:B------:R-:W-:Y:S01]  /*0940*/  LOP3.LUT R26, R11.reuse, 0x7ffffff8, RZ, 0xc0, !PT ;  /* 0x7ffffff80b1a7812 */ /* 0x040fe200078ec0ff */
[----:B------:R-:W-:Y:S01]  /*0950*/  IMAD R25, R0, R11, RZ ;  /* 0x0000000b00197224 */ /* 0x000fe200078e02ff */
[C---:B------:R-:W-:Y:S02]  /*0960*/  LOP3.LUT R9, R11.reuse, 0x7, RZ, 0xc0, !PT ;  /* 0x000000070b097812 */ /* 0x040fe400078ec0ff */
[----:B------:R-:W-:Y:S01]  /*0970*/  LOP3.LUT R8, R11, 0x3, RZ, 0xc0, !PT ;  /* 0x000000030b087812 */ /* 0x000fe200078ec0ff */
[----:B------:R-:W-:-:S07]  /*0980*/  IMAD.MOV R4, RZ, RZ, -R26 ;  /* 0x000000ffff047224 */ /* 0x000fce00078e0a1a */
.L_x_70:
[----:B------:R-:W2:Y:S02]  /*0990*/  LDCU.64 UR4, c[0x0][0x3b0] ;  /* 0x00007600ff0477ac */ /* 0x000ea40008000a00 */
[----:B--2---:R-:W-:-:S05]  /*09a0*/  IADD3 R10, P0, PT, R5, UR4, RZ ;  /* 0x00000004050a7c10 */ /* 0x004fca000ff1e0ff */
[----:B------:R-:W-:-:S05]  /*09b0*/  IMAD.X R11, RZ, RZ, UR5, P0 ;  /* 0x00000005ff0b7e24 */ /* 0x000fca00080e06ff */
[----:B------:R-:W2:Y:S02]  /*09c0*/  LDG.E.U8 R10, desc[UR8][R10.64] ;  /* 0x000000080a0a7981 */ /* 0x000ea4000c1e1100 */
[----:B--2---:R-:W-:-:S13]  /*09d0*/  ISETP.NE.AND P0, PT, R10, RZ, PT ;  /* 0x000000ff0a00720c */ /* 0x004fda0003f05270 */
[----:B------:R-:W-:Y:S05]  /*09e0*/  @!P0 BRA `(.L_x_65) ;  /* 0x0000000400d48947 */ /* 0x000fea0003800000 */
[----:B------:R-:W2:Y:S01]  /*09f0*/  LDC R2, c[0x0][0x394] ;  /* 0x0000e500ff027b82 */ /* 0x000ea20000000800 */
[----:B------:R-:W-:Y:S01]  /*0a00*/  IMAD.MOV.U32 R28, RZ, RZ, RZ ;  /* 0x000000ffff1c7224 */ /* 0x000fe200078e00ff */
[----:B------:R-:W-:Y:S02]  /*0a10*/  CS2R R22, SRZ ;  /* 0x0000000000167805 */ /* 0x000fe4000001ff00 */
[----:B--2---:R-:W-:Y:S01]  /*0a20*/  ISETP.GE.U32.AND P0, PT, R2, 0x8, PT ;  /* 0x000000080200780c */ /* 0x004fe20003f06070 */
[----:B------:R-:W-:-:S12]  /*0a30*/  IMAD R27, R5, R2, RZ ;  /* 0x00000002051b7224 */ /* 0x000fd800078e02ff */
[----:B------:R-:W-:Y:S05]  /*0a40*/  @!P0 BRA `(.L_x_66) ;  /* 0x0000000000c88947 */ /* 0x000fea0003800000 */
[----:B------:R-:W2:Y:S01]  /*0a50*/  LDC.64 R10, c[0x0][0x398] ;  /* 0x0000e600ff0a7b82 */ /* 0x000ea20000000a00 */
[----:B------:R-:W-:Y:S01]  /*0a60*/  IMAD.MOV.U32 R29, RZ, RZ, R25 ;  /* 0x000000ffff1d7224 */ /* 0x000fe200078e0019 */
[----:B------:R-:W-:Y:S01]  /*0a70*/  CS2R R22, SRZ ;  /* 0x0000000000167805 */ /* 0x000fe2000001ff00 */
[----:B------:R-:W-:Y:S02]  /*0a80*/  IMAD.MOV.U32 R28, RZ, RZ, R4 ;  /* 0x000000ffff1c7224 */ /* 0x000fe400078e0004 */
[----:B--2---:R-:W-:-:S03]  /*0a90*/  IMAD.WIDE.U32 R10, R27, 0x8, R10 ;  /* 0x000000081b0a7825 */ /* 0x004fc600078e000a */
[----:B------:R-:W-:-:S05]  /*0aa0*/  IADD3 R14, P0, PT, R10, 0x20, RZ ;  /* 0x000000200a0e7810 */ /* 0x000fca0007f1e0ff */
[----:B------:R-:W-:-:S08]  /*0ab0*/  IMAD.X R15, RZ, RZ, R11, P0 ;  /* 0x000000ffff0f7224 */ /* 0x000fd000000e060b */
.L_x_67:
[----:B------:R-:W2:Y:S01]  /*0ac0*/  LDC.64 R10, c[0x0][0x388] ;  /* 0x0000e200ff0a7b82 */ /* 0x000ea20000000a00 */
[----:B------:R-:W-:Y:S02]  /*0ad0*/  IMAD.MOV.U32 R12, RZ, RZ, R14 ;  /* 0x000000ffff0c7224 */ /* 0x000fe400078e000e */
[----:B------:R-:W-:-:S05]  /*0ae0*/  IMAD.MOV.U32 R13, RZ, RZ, R15 ;  /* 0x000000ffff0d7224 */ /* 0x000fca00078e000f */
[----:B------:R-:W3:Y:S04]  /*0af0*/  LDG.E.64 R18, desc[UR8][R12.64+-0x20] ;  /* 0xffffe0080c127981 */ /* 0x000ee8000c1e1b00 */
[----:B------:R-:W4:Y:S01]  /*0b00*/  LDG.E.64 R14, desc[UR8][R12.64+-0x18] ;  /* 0xffffe8080c0e7981 */ /* 0x000f22000c1e1b00 */
[----:B--2---:R-:W-:-:S05]  /*0b10*/  IMAD.WIDE R10, R29, 0x8, R10 ;  /* 0x000000081d0a7825 */ /* 0x004fca00078e020a */
[----:B------:R-:W3:Y:S04]  /*0b20*/  LDG.E.64 R20, desc[UR8][R10.64] ;  /* 0x000000080a147981 */ /* 0x000ee8000c1e1b00 */
[----:B------:R-:W4:Y:S01]  /*0b30*/  LDG.E.64 R16, desc[UR8][R10.64+0x8] ;  /* 0x000008080a107981 */ /* 0x000f22000c1e1b00 */
[----:B---3--:R-:W-:-:S03]  /*0b40*/  DADD R18, R20, -R18 ;  /* 0x0000000014127229 */ /* 0x008fc60000000812 */
[----:B------:R-:W2:Y:S01]  /*0b50*/  LDG.E.64 R20, desc[UR8][R10.64+0x10] ;  /* 0x000010080a147981 */ /* 0x000ea2000c1e1b00 */
[----:B----4-:R-:W-:-:S03]  /*0b60*/  DADD R14, R16, -R14 ;  /* 0x00000000100e7229 */ /* 0x010fc6000000080e */
[----:B------:R-:W3:Y:S01]  /*0b70*/  LDG.E.64 R16, desc[UR8][R10.64+0x18] ;  /* 0x000018080a107981 */ /* 0x000ee2000c1e1b00 */
[----:B------:R-:W-:-:S03]  /*0b80*/  DFMA R22, R18, R18, R22 ;  /* 0x000000121216722b */ /* 0x000fc60000000016 */
[----:B------:R-:W2:Y:S05]  /*0b90*/  LDG.E.64 R18, desc[UR8][R12.64+-0x10] ;  /* 0xfffff0080c127981 */ /* 0x000eaa000c1e1b00 */
[----:B------:R-:W-:Y:S01]  /*0ba0*/  DFMA R22, R14, R14, R22 ;  /* 0x0000000e0e16722b */ /* 0x000fe20000000016 */
[----:B------:R-:W3:Y:S01]  /*0bb0*/  LDG.E.64 R14, desc[UR8][R12.64+-0x8] ;  /* 0xfffff8080c0e7981 */ /* 0x000ee2000c1e1b00 */
[----:B--2---:R-:W-:-:S03]  /*0bc0*/  DADD R18, R20, -R18 ;  /* 0x0000000014127229 */ /* 0x004fc60000000812 */
[----:B------:R-:W2:Y:S05]  /*0bd0*/  LDG.E.64 R20, desc[UR8][R12.64+0x8] ;  /* 0x000008080c147981 */ /* 0x000eaa000c1e1b00 */
[----:B------:R-:W-:Y:S02]  /*0be0*/  DFMA R22, R18, R18, R22 ;  /* 0x000000121216722b */ /* 0x000fe40000000016 */
[----:B---3--:R-:W-:Y:S01]  /*0bf0*/  DADD R14, R16, -R14 ;  /* 0x00000000100e7229 */ /* 0x008fe2000000080e */
[----:B------:R-:W3:Y:S04]  /*0c00*/  LDG.E.64 R18, desc[UR8][R10.64+0x20] ;  /* 0x000020080a127981 */ /* 0x000ee8000c1e1b00 */
[----:B------:R-:W3:Y:S03]  /*0c10*/  LDG.E.64 R16, desc[UR8][R12.64] ;  /* 0x000000080c107981 */ /* 0x000ee6000c1e1b00 */
[----:B------:R-:W-:Y:S01]  /*0c20*/  DFMA R14, R14, R14, R22 ;  /* 0x0000000e0e0e722b */ /* 0x000fe20000000016 */
[----:B------:R-:W2:Y:S01]  /*0c30*/  LDG.E.64 R22, desc[UR8][R10.64+0x28] ;  /* 0x000028080a167981 */ /* 0x000ea2000c1e1b00 */
[----:B---3--:R-:W-:-:S02]  /*0c40*/  DADD R16, R18, -R16 ;  /* 0x0000000012107229 */ /* 0x008fc40000000810 */
[----:B--2---:R-:W-:Y:S01]  /*0c50*/  DADD R20, R22, -R20 ;  /* 0x0000000016147229 */ /* 0x004fe20000000814 */
[----:B------:R-:W2:Y:S05]  /*0c60*/  LDG.E.64 R22, desc[UR8][R10.64+0x38] ;  /* 0x000038080a167981 */ /* 0x000eaa000c1e1b00 */
[----:B------:R-:W-:Y:S02]  /*0c70*/  DFMA R14, R16, R16, R14 ;  /* 0x00000010100e722b */ /* 0x000fe4000000000e */
[----:B------:R-:W3:Y:S06]  /*0c80*/  LDG.E.64 R16, desc[UR8][R10.64+0x30] ;  /* 0x000030080a107981 */ /* 0x000eec000c1e1b00 */
[----:B------:R-:W-:-:S02]  /*0c90*/  DFMA R18, R20, R20, R14 ;  /* 0x000000141412722b */ /* 0x000fc4000000000e */
[----:B------:R-:W3:Y:S04]  /*0ca0*/  LDG.E.64 R14, desc[UR8][R12.64+0x10] ;  /* 0x000010080c0e7981 */ /* 0x000ee8000c1e1b00 */
[----:B------:R-:W2:Y:S01]  /*0cb0*/  LDG.E.64 R20, desc[UR8][R12.64+0x18] ;  /* 0x000018080c147981 */ /* 0x000ea2000c1e1b00 */
[----:B------:R-:W-:-:S05]  /*0cc0*/  VIADD R28, R28, 0x8 ;  /* 0x000000081c1c7836 */ /* 0x000fca0000000000 */
[----:B------:R-:W-:Y:S01]  /*0cd0*/  ISETP.NE.AND P0, PT, R28, RZ, PT ;  /* 0x000000ff1c00720c */ /* 0x000fe20003f05270 */
[----:B------:R-:W-:Y:S01]  /*0ce0*/  VIADD R29, R29, 0x8 ;  /* 0x000000081d1d7836 */ /* 0x000fe20000000000 */
[----:B---3--:R-:W-:Y:S02]  /*0cf0*/  DADD R14, R16, -R14 ;  /* 0x00000000100e7229 */ /* 0x008fe4000000080e */
[----:B--2---:R-:W-:-:S06]  /*0d00*/  DADD R22, R22, -R20 ;  /* 0x0000000016167229 */ /* 0x004fcc0000000814 */
[----:B------:R-:W-:Y:S01]  /*0d10*/  DFMA R18, R14, R14, R18 ;  /* 0x0000000e0e12722b */ /* 0x000fe20000000012 */
[----:B------:R-:W-:-:S07]  /*0d20*/  IADD3 R14, P1, PT, R12, 0x40, RZ ;  /* 0x000000400c0e7810 */ /* 0x000fce0007f3e0ff */
[----:B------:R-:W-:Y:S01]  /*0d30*/  DFMA R22, R22, R22, R18 ;  /* 0x000000161616722b */ /* 0x000fe20000000012 */
[----:B------:R-:W-:Y:S01]  /*0d40*/  IMAD.X R15, RZ, RZ, R13, P1 ;  /* 0x000000ffff0f7224 */ /* 0x000fe200008e060d */
[----:B------:R-:W-:Y:S09]  /*0d50*/  @P0 BRA `(.L_x_67) ;  /* 0xfffffffc00580947 */ /* 0x000ff2000383ffff */
[----:B------:R-:W-:-:S07]  /*0d60*/  IMAD.MOV.U32 R28, RZ, RZ, R26 ;  /* 0x000000ffff1c7224 */ /* 0x000fce00078e001a */
.L_x_66:
[----:B------:R-:W-:-:S13]  /*0d70*/  ISETP.NE.AND P0, PT, R9, RZ, PT ;  /* 0x000000ff0900720c */ /* 0x000fda0003f05270 */
[----:B------:R-:W-:Y:S05]  /*0d80*/  @!P0 BRA `(.L_x_68) ;  /* 0x0000000000dc8947 */ /* 0x000fea0003800000 */
[----:B------:R-:W-:Y:S01]  /*0d90*/  VIADD R10, R9, 0xffffffff ;  /* 0xffffffff090a7836 */ /* 0x000fe20000000000 */
[----:B------:R-:W-:-:S04]  /*0da0*/  ISETP.NE.AND P1, PT, R8, RZ, PT ;  /* 0x000000ff0800720c */ /* 0x000fc80003f25270 */
[----:B------:R-:W-:-:S13]  /*0db0*/  ISETP.GE.U32.AND P0, PT, R10, 0x3, PT ;  /* 0x000000030a00780c */ /* 0x000fda0003f06070 */
[----:B------:R-:W-:Y:S05]  /*0dc0*/  @!P0 BRA `(.L_x_69) ;  /* 0x00000000005c8947 */ /* 0x000fea0003800000 */
[----:B------:R-:W2:Y:S01]  /*0dd0*/  LDC.64 R20, c[0x0][0x388] ;  /* 0x0000e200ff147b82 */ /* 0x000ea20000000a00 */
[--C-:B------:R-:W-:Y:S02]  /*0de0*/  IMAD.IADD R11, R25, 0x1, R28.reuse ;  /* 0x00000001190b7824 */ /* 0x100fe400078e021c */
[----:B------:R-:W-:-:S05]  /*0df0*/  IMAD.IADD R13, R27, 0x1, R28 ;  /* 0x000000011b0d7824 */ /* 0x000fca00078e021c */
[----:B------:R-:W3:Y:S01]  /*0e00*/  LDC.64 R16, c[0x0][0x398] ;  /* 0x0000e600ff107b82 */ /* 0x000ee20000000a00 */
[----:B--2---:R-:W-:-:S05]  /*0e10*/  IMAD.WIDE R20, R11, 0x8, R20 ;  /* 0x000000080b147825 */ /* 0x004fca00078e0214 */
[----:B------:R-:W2:Y:S01]  /*0e20*/  LDG.E.64 R18, desc[UR8][R20.64] ;  /* 0x0000000814127981 */ /* 0x000ea2000c1e1b00 */
[----:B---3--:R-:W-:-:S03]  /*0e30*/  IMAD.WIDE R16, R13, 0x8, R16 ;  /* 0x000000080d107825 */ /* 0x008fc600078e0210 */
[----:B------:R-:W3:Y:S04]  /*0e40*/  LDG.E.64 R12, desc[UR8][R20.64+0x8] ;  /* 0x00000808140c7981 */ /* 0x000ee8000c1e1b00 */
[----:B------:R-:W2:Y:S04]  /*0e50*/  LDG.E.64 R14, desc[UR8][R16.64] ;  /* 0x00000008100e7981 */ /* 0x000ea8000c1e1b00 */
[----:B------:R-:W3:Y:S01]  /*0e60*/  LDG.E.64 R10, desc[UR8][R16.64+0x8] ;  /* 0x00000808100a7981 */ /* 0x000ee2000c1e1b00 */
[----:B--2---:R-:W-:-:S03]  /*0e70*/  DADD R14, R18, -R14 ;  /* 0x00000000120e7229 */ /* 0x004fc6000000080e */
[----:B------:R-:W2:Y:S01]  /*0e80*/  LDG.E.64 R18, desc[UR8][R20.64+0x18] ;  /* 0x0000180814127981 */ /* 0x000ea2000c1e1b00 */
[----:B---3--:R-:W-:-:S03]  /*0e90*/  DADD R10, R12, -R10 ;  /* 0x000000000c0a7229 */ /* 0x008fc6000000080a */
[----:B------:R-:W3:Y:S01]  /*0ea0*/  LDG.E.64 R12, desc[UR8][R16.64+0x10] ;  /* 0x00001008100c7981 */ /* 0x000ee2000c1e1b00 */
[----:B------:R-:W-:-:S03]  /*0eb0*/  DFMA R22, R14, R14, R22 ;  /* 0x0000000e0e16722b */ /* 0x000fc60000000016 */
[----:B------:R-:W3:Y:S04]  /*0ec0*/  LDG.E.64 R14, desc[UR8][R20.64+0x10] ;  /* 0x00001008140e7981 */ /* 0x000ee8000c1e1b00 */
[----:B------:R-:W2:Y:S01]  /*0ed0*/  LDG.E.64 R16, desc[UR8][R16.64+0x18] ;  /* 0x0000180810107981 */ /* 0x000ea2000c1e1b00 */
[----:B------:R-:W-:Y:S01]  /*0ee0*/  DFMA R22, R10, R10, R22 ;  /* 0x0000000a0a16722b */ /* 0x000fe20000000016 */
[----:B------:R-:W-:Y:S01]  /*0ef0*/  VIADD R28, R28, 0x4 ;  /* 0x000000041c1c7836 */ /* 0x000fe20000000000 */
[----:B---3--:R-:W-:Y:S02]  /*0f00*/  DADD R12, R14, -R12 ;  /* 0x000000000e0c7229 */ /* 0x008fe4000000080c */
[----:B--2---:R-:W-:-:S06]  /*0f10*/  DADD R18, R18, -R16 ;  /* 0x0000000012127229 */ /* 0x004fcc0000000810 */
[----:B------:R-:W-:-:S08]  /*0f20*/  DFMA R22, R12, R12, R22 ;  /* 0x0000000c0c16722b */ /* 0x000fd00000000016 */
[----:B------:R-:W-:-:S11]  /*0f30*/  DFMA R22, R18, R18, R22 ;  /* 0x000000121216722b */ /* 0x000fd60000000016 */
.L_x_69:
[----:B------:R-:W-:Y:S05]  /*0f40*/  @!P1 BRA `(.L_x_68) ;  /* 0x00000000006c9947 */ /* 0x000fea0003800000 */
[----:B------:R-:W-:Y:S02]  /*0f50*/  ISETP.NE.AND P1, PT, R8, 0x1, PT ;  /* 0x000000010800780c */ /* 0x000fe40003f25270 */
[----:B------:R-:W-:-:S11]  /*0f60*/  LOP3.LUT P0, RZ, R2, 0x1, RZ, 0xc0, !PT ;  /* 0x0000000102ff7812 */ /* 0x000fd6000780c0ff */
[----:B------:R-:W2:Y:S01]  /*0f70*/  @P1 LDC.64 R16, c[0x0][0x388] ;  /* 0x0000e200ff101b82 */ /* 0x000ea20000000a00 */
[--C-:B------:R-:W-:Y:S02]  /*0f80*/  @P1 IMAD.IADD R19, R25, 0x1, R28.reuse ;  /* 0x0000000119131824 */ /* 0x100fe400078e021c */
[----:B------:R-:W-:Y:S02]  /*0f90*/  @P1 IMAD.IADD R29, R27, 0x1, R28 ;  /* 0x000000011b1d1824 */ /* 0x000fe400078e021c */
[----:B------:R-:W-:-:S03]  /*0fa0*/  @P1 VIADD R28, R28, 0x2 ;  /* 0x000000021c1c1836 */ /* 0x000fc60000000000 */
[----:B------:R-:W3:Y:S01]  /*0fb0*/  @P1 LDC.64 R14, c[0x0][0x398] ;  /* 0x0000e600ff0e1b82 */ /* 0x000ee20000000a00 */
[--C-:B------:R-:W-:Y:S02]  /*0fc0*/  @P0 IMAD.IADD R21, R25, 0x1, R28.reuse ;  /* 0x0000000119150824 */ /* 0x100fe400078e021c */
[----:B------:R-:W-:-:S05]  /*0fd0*/  @P0 IMAD.IADD R27, R27, 0x1, R28 ;  /* 0x000000011b1b0824 */ /* 0x000fca00078e021c */
[----:B------:R-:W4:Y:S08]  /*0fe0*/  @P0 LDC.64 R12, c[0x0][0x388] ;  /* 0x0000e200ff0c0b82 */ /* 0x000f300000000a00 */
[----:B------:R-:W5:Y:S01]  /*0ff0*/  @P0 LDC.64 R10, c[0x0][0x398] ;  /* 0x0000e600ff0a0b82 */ /* 0x000f620000000a00 */
[----:B--2---:R-:W-:-:S05]  /*1000*/  @P1 IMAD.WIDE R16, R19, 0x8, R16 ;  /* 0x0000000813101825 */ /* 0x004fca00078e0210 */
[----:B------:R-:W2:Y:S01]  /*1010*/  @P1 LDG.E.64 R18, desc[UR8][R16.64] ;  /* 0x0000000810121981 */ /* 0x000ea2000c1e1b00 */
[----:B---3--:R-:W-:-:S03]  /*1020*/  @P1 IMAD.WIDE R14, R29, 0x8, R14 ;  /* 0x000000081d0e1825 */ /* 0x008fc600078e020e */
[----:B------:R-:W3:Y:S01]  /*1030*/  @P1 LDG.E.64 R28, desc[UR8][R16.64+0x8] ;  /* 0x00000808101c1981 */ /* 0x000ee2000c1e1b00 */
[----:B----4-:R-:W-:-:S03]  /*1040*/  @P0 IMAD.WIDE R20, R21, 0x8, R12 ;  /* 0x0000000815140825 */ /* 0x010fc600078e020c */
[----:B------:R-:W2:Y:S04]  /*1050*/  @P1 LDG.E.64 R12, desc[UR8][R14.64] ;  /* 0x000000080e0c1981 */ /* 0x000ea8000c1e1b00 */
[----:B------:R-:W4:Y:S01]  /*1060*/  @P0 LDG.E.64 R20, desc[UR8][R20.64] ;  /* 0x0000000814140981 */ /* 0x000f22000c1e1b00 */
[----:B-----5:R-:W-:-:S03]  /*1070*/  @P0 IMAD.WIDE R10, R27, 0x8, R10 ;  /* 0x000000081b0a0825 */ /* 0x020fc600078e020a */
[----:B------:R-:W3:Y:S04]  /*1080*/  @P1 LDG.E.64 R14, desc[UR8][R14.64+0x8] ;  /* 0x000008080e0e1981 */ /* 0x000ee8000c1e1b00 */
[----:B------:R-:W4:Y:S01]  /*1090*/  @P0 LDG.E.64 R10, desc[UR8][R10.64] ;  /* 0x000000080a0a0981 */ /* 0x000f22000c1e1b00 */
[----:B--2---:R-:W-:-:S08]  /*10a0*/  @P1 DADD R12, R18, -R12 ;  /* 0x00000000120c1229 */ /* 0x004fd0000000080c */
[----:B------:R-:W-:Y:S02]  /*10b0*/  @P1 DFMA R12, R12, R12, R22 ;  /* 0x0000000c0c0c122b */ /* 0x000fe40000000016 */
[----:B---3--:R-:W-:-:S08]  /*10c0*/  @P1 DADD R28, R28, -R14 ;  /* 0x000000001c1c1229 */ /* 0x008fd0000000080e */
[----:B------:R-:W-:Y:S02]  /*10d0*/  @P1 DFMA R22, R28, R28, R12 ;  /* 0x0000001c1c16122b */ /* 0x000fe4000000000c */
[----:B----4-:R-:W-:-:S08]  /*10e0*/  @P0 DADD R12, R20, -R10 ;  /* 0x00000000140c0229 */ /* 0x010fd0000000080a */
[----:B------:R-:W-:-:S11]  /*10f0*/  @P0 DFMA R22, R12, R12, R22 ;  /* 0x0000000c0c16022b */ /* 0x000fd60000000016 */
.L_x_68:
[----:B------:R-:W-:-:S06]  /*1100*/  DSETP.GEU.AND P0, PT, R22, R6, PT ;  /* 0x000000061600722a */ /* 0x000fcc0003f0e000 */
[----:B------:R-:W-:Y:S02]  /*1110*/  FSEL R6, R22, R6, !P0 ;  /* 0x0000000616067208 */ /* 0x000fe40004000000 */
[----:B------:R-:W-:Y:S02]  /*1120*/  FSEL R7, R23, R7, !P0 ;  /* 0x0000000717077208 */ /* 0x000fe40004000000 */
[----:B------:R-:W-:-:S07]  /*1130*/  SEL R24, R5, R24, !P0 ;  /* 0x0000001805187207 */ /* 0x000fce0004000000 */
.L_x_65:
[----:B------:R-:W2:Y:S01]  /*1140*/  LDC R2, c[0x0][0x3a8] ;  /* 0x0000ea00ff027b82 */ /* 0x000ea20000000800 */
[----:B------:R-:W-:-:S05]  /*1150*/  VIADD R5, R5, 0x1 ;  /* 0x0000000105057836 */ /* 0x000fca0000000000 */
[----:B--2---:R-:W-:-:S13]  /*1160*/  ISETP.NE.AND P0, PT, R5, R2, PT ;  /* 0x000000020500720c */ /* 0x004fda0003f05270 */
[----:B------:R-:W-:Y:S05]  /*1170*/  @!P0 BRA `(.L_x_63) ;  /* 0x0000001000248947 */ /* 0x000fea0003800000 */
[----:B------:R-:W-:Y:S05]  /*1180*/  BRA `(.L_x_70) ;  /* 0xfffffff800007947 */ /* 0x000fea000383ffff */
.L_x_64:
[----:B------:R-:W-:Y:S01]  /*1190*/  LOP3.LUT R9, RZ, R24, RZ, 0x33, !PT ;  /* 0x00000018ff097212 */ /* 0x000fe200078e33ff */
[----:B------:R-:W-:-:S04]  /*11a0*/  IMAD.MOV.U32 R8, RZ, RZ, R24 ;  /* 0x000000ffff087224 */ /* 0x000fc800078e0018 */
[----:B------:R-:W-:-:S05]  /*11b0*/  IMAD.IADD R9, R9, 0x1, R2 ;  /* 0x0000000109097824 */ /* 0x000fca00078e0202 */
[----:B------:R-:W-:-:S13]  /*11c0*/  LOP3.LUT P0, R15, R9, 0x3, RZ, 0xc0, !PT ;  /* 0x00000003090f7812 */ /* 0x000fda000780c0ff */
[----:B------:R-:W-:Y:S05]  /*11d0*/  @!P0 BRA `(.L_x_71) ;  /* 0x0000000000488947 */ /* 0x000fea0003800000 */
[----:B------:R-:W-:Y:S01]  /*11e0*/  IMAD.MOV.U32 R9, RZ, RZ, R5 ;  /* 0x000000ffff097224 */ /* 0x000fe200078e0005 */
[----:B------:R-:W2:Y:S01]  /*11f0*/  LDCU.64 UR4, c[0x0][0x3b0] ;  /* 0x00007600ff0477ac */ /* 0x000ea20008000a00 */
[----:B------:R-:W-:-:S07]  /*1200*/  IMAD.MOV.U32 R8, RZ, RZ, R24 ;  /* 0x000000ffff087224 */ /* 0x000fce00078e0018 */
.L_x_72:
[----:B--2---:R-:W-:-:S05]  /*1210*/  IADD3 R4, P0, PT, R9, UR4, RZ ;  /* 0x0000000409047c10 */ /* 0x004fca000ff1e0ff */
[----:B------:R-:W-:-:S05]  /*1220*/  IMAD.X R5, RZ, RZ, UR5, P0 ;  /* 0x00000005ff057e24 */ /* 0x000fca00080e06ff */
[----:B------:R2:W3:Y:S01]  /*1230*/  LDG.E.U8 R4, desc[UR8][R4.64] ;  /* 0x0000000804047981 */ /* 0x0004e2000c1e1100 */
[----:B------:R-:W-:Y:S01]  /*1240*/  IMAD.IADD R10, R9, 0x1, -R24 ;  /* 0x00000001090a7824 */ /* 0x000fe200078e0a18 */
[----:B------:R-:W-:-:S04]  /*1250*/  DSETP.GT.AND P0, PT, R6, RZ, PT ;  /* 0x000000ff0600722a */ /* 0x000fc80003f04000 */
[----:B------:R-:W-:Y:S02]  /*1260*/  ISETP.NE.AND P2, PT, R10, R15, PT ;  /* 0x0000000f0a00720c */ /* 0x000fe40003f45270 */
[----:B------:R-:W-:Y:S02]  /*1270*/  FSEL R11, R6, RZ, !P0 ;  /* 0x000000ff060b7208 */ /* 0x000fe40004000000 */
[----:B------:R-:W-:Y:S01]  /*1280*/  FSEL R13, R7, RZ, !P0 ;  /* 0x000000ff070d7208 */ /* 0x000fe20004000000 */
[----:B--2---:R-:W-:Y:S01]  /*1290*/  VIADD R5, R9, 0x1 ;  /* 0x0000000109057836 */ /* 0x004fe20000000000 */
[----:B---3--:R-:W-:-:S04]  /*12a0*/  ISETP.NE.AND P1, PT, R4, RZ, PT ;  /* 0x000000ff0400720c */ /* 0x008fc80003f25270 */
[----:B------:R-:W-:Y:S02]  /*12b0*/  FSEL R6, R6, R11, !P1 ;  /* 0x0000000b06067208 */ /* 0x000fe40004800000 */
[----:B------:R-:W-:-:S07]  /*12c0*/  FSEL R7, R7, R13, !P1 ;  /* 0x0000000d07077208 */ /* 0x000fce0004800000 */
[----:B------:R-:W-:Y:S01]  /*12d0*/  @P1 SEL R8, R9, R8, P0 ;  /* 0x0000000809081207 */ /* 0x000fe20000000000 */
[----:B------:R-:W-:Y:S01]  /*12e0*/  IMAD.MOV.U32 R9, RZ, RZ, R5 ;  /* 0x000000ffff097224 */ /* 0x000fe200078e0005 */
[----:B------:R-:W-:Y:S06]  /*12f0*/  @P2 BRA `(.L_x_72) ;  /* 0xfffffffc00c42947 */ /* 0x000fec000383ffff */
.L_x_71:
[----:B------:R-:W-:Y:S01]  /*1300*/  IADD3 R4, PT, PT, -R24, -0x2, R2 ;  /* 0xfffffffe18047810 */ /* 0x000fe20007ffe102 */
[----:B------:R-:W-:-:S03]  /*1310*/  IMAD.MOV.U32 R24, RZ, RZ, R8 ;  /* 0x000000ffff187224 */ /* 0x000fc600078e0008 */
[----:B------:R-:W-:-:S13]  /*1320*/  ISETP.GE.U32.AND P0, PT, R4, 0x3, PT ;  /* 0x000000030400780c */ /* 0x000fda0003f06070 */
[----:B------:R-:W-:Y:S05]  /*1330*/  @!P0 BRA `(.L_x_63) ;  /* 0x0000000c00b48947 */ /* 0x000fea0003800000 */
[----:B------:R-:W-:Y:S01]  /*1340*/  ISETP.GE.AND P0, PT, R5, R2, PT ;  /* 0x000000020500720c */ /* 0x000fe20003f06270 */
[----:B0-----:R-:W0:-:S12]  /*1350*/  LDCU.64 UR6, c[0x0][0x3b0] ;  /* 0x00007600ff0677ac */ /* 0x001e180008000a00 */
[----:B------:R-:W-:Y:S05]  /*1360*/  @P0 BRA `(.L_x_73) ;  /* 0x0000000c00200947 */ /* 0x000fea0003800000 */
[----:B------:R-:W-:Y:S01]  /*1370*/  IMAD.IADD R4, R2, 0x1, -R5 ;  /* 0x0000000102047824 */ /* 0x000fe200078e0a05 */
[----:B------:R-:W-:-:S04]  /*1380*/  PLOP3.LUT P0, PT, PT, PT, PT, 0x80, 0x8 ;  /* 0x000000000008781c */ /* 0x000fc80003f0f070 */
[----:B------:R-:W-:-:S13]  /*1390*/  ISETP.GT.AND P1, PT, R4, 0xc, PT ;  /* 0x0000000c0400780c */ /* 0x000fda0003f24270 */
[----:B------:R-:W-:Y:S05]  /*13a0*/  @!P1 BRA `(.L_x_74) ;  /* 0x0000000400fc9947 */ /* 0x000fea0003800000 */
[----:B------:R-:W-:Y:S01]  /*13b0*/  PLOP3.LUT P0, PT, PT, PT, PT, 0x8, 0x80 ;  /* 0x000000000080781c */ /* 0x000fe20003f0e170 */
[----:B------:R-:W-:Y:S01]  /*13c0*/  VIADD R4, R2, 0xfffffff4 ;  /* 0xfffffff402047836 */ /* 0x000fe20000000000 */
[----:B------:R-:W2:Y:S11]  /*13d0*/  LDCU.64 UR4, c[0x0][0x3b0] ;  /* 0x00007600ff0477ac */ /* 0x000eb60008000a00 */
.L_x_75:
[----:B--2---:R-:W-:-:S05]  /*13e0*/  IADD3 R16, P1, PT, R5, UR4, RZ ;  /* 0x0000000405107c10 */ /* 0x004fca000ff3e0ff */
[----:B------:R-:W-:-:S05]  /*13f0*/  IMAD.X R17, RZ, RZ, UR5, P1 ;  /* 0x00000005ff117e24 */ /* 0x000fca00088e06ff */
[----:B------:R-:W2:Y:S04]  /*1400*/  LDG.E.U8 R14, desc[UR8][R16.64] ;  /* 0x00000008100e7981 */ /* 0x000ea8000c1e1100 */
[----:B------:R-:W3:Y:S04]  /*1410*/  LDG.E.U8 R15, desc[UR8][R16.64+0x1] ;  /* 0x00000108100f7981 */ /* 0x000ee8000c1e1100 */
[----:B------:R-:W4:Y:S01]  /*1420*/  LDG.E.U8 R22, desc[UR8][R16.64+0x2] ;  /* 0x0000020810167981 */ /* 0x000f22000c1e1100 */
[----:B------:R-:W-:-:S03]  /*1430*/  VIADD R8, R5, 0x4 ;  /* 0x0000000405087836 */ /* 0x000fc60000000000 */
[----:B------:R-:W5:Y:S02]  /*1440*/  LDG.E.U8 R21, desc[UR8][R16.64+0x3] ;  /* 0x0000030810157981 */ /* 0x000f64000c1e1100 */
[----:B------:R-:W-:-:S05]  /*1450*/  IADD3 R28, P1, PT, R8, UR4, RZ ;  /* 0x00000004081c7c10 */ /* 0x000fca000ff3e0ff */
[----:B------:R-:W-:-:S05]  /*1460*/  IMAD.X R29, RZ, RZ, UR5, P1 ;  /* 0x00000005ff1d7e24 */ /* 0x000fca00088e06ff */
[----:B------:R-:W5:Y:S04]  /*1470*/  LDG.E.U8 R9, desc[UR8][R28.64] ;  /* 0x000000081c097981 */ /* 0x000f68000c1e1100 */
[----:B------:R-:W5:Y:S04]  /*1480*/  LDG.E.U8 R10, desc[UR8][R28.64+0x1] ;  /* 0x000001081c0a7981 */ /* 0x000f68000c1e1100 */
[----:B------:R-:W5:Y:S01]  /*1490*/  LDG.E.U8 R11, desc[UR8][R28.64+0x2] ;  /* 0x000002081c0b7981 */ /* 0x000f62000c1e1100 */
[----:B------:R-:W-:-:S03]  /*14a0*/  VIADD R13, R5, 0x8 ;  /* 0x00000008050d7836 */ /* 0x000fc60000000000 */
[----:B------:R-:W5:Y:S02]  /*14b0*/  LDG.E.U8 R12, desc[UR8][R28.64+0x3] ;  /* 0x000003081c0c7981 */ /* 0x000f64000c1e1100 */
[----:B------:R-:W-:-:S05]  /*14c0*/  IADD3 R26, P1, PT, R13, UR4, RZ ;  /* 0x000000040d1a7c10 */ /* 0x000fca000ff3e0ff */
[----:B------:R-:W-:-:S05]  /*14d0*/  IMAD.X R27, RZ, RZ, UR5, P1 ;  /* 0x00000005ff1b7e24 */ /* 0x000fca00088e06ff */
[----:B------:R-:W5:Y:S04]  /*14e0*/  LDG.E.U8 R16, desc[UR8][R26.64] ;  /* 0x000000081a107981 */ /* 0x000f68000c1e1100 */
[----:B------:R-:W5:Y:S04]  /*14f0*/  LDG.E.U8 R17, desc[UR8][R26.64+0x1] ;  /* 0x000001081a117981 */ /* 0x000f68000c1e1100 */
[----:B------:R-:W5:Y:S01]  /*1500*/  LDG.E.U8 R18, desc[UR8][R26.64+0x2] ;  /* 0x000002081a127981 */ /* 0x000f62000c1e1100 */
[----:B------:R-:W-:Y:S01]  /*1510*/  VIADD R20, R5, 0xc ;  /* 0x0000000c05147836 */ /* 0x000fe20000000000 */
[----:B------:R-:W-:-:S02]  /*1520*/  DSETP.GT.AND P6, PT, R6, RZ, PT ;  /* 0x000000ff0600722a */ /* 0x000fc40003fc4000 */
[----:B------:R-:W5:Y:S04]  /*1530*/  LDG.E.U8 R19, desc[UR8][R26.64+0x3] ;  /* 0x000003081a137981 */ /* 0x000f68000c1e1100 */
[----:B------:R-:W-:Y:S02]  /*1540*/  FSEL R23, R6, RZ, !P6 ;  /* 0x000000ff06177208 */ /* 0x000fe40007000000 */
[----:B------:R-:W-:Y:S02]  /*1550*/  FSEL R25, R7, RZ, !P6 ;  /* 0x000000ff07197208 */ /* 0x000fe40007000000 */
[----:B--2---:R-:W-:Y:S02]  /*1560*/  ISETP.NE.AND P5, PT, R14, RZ, PT ;  /* 0x000000ff0e00720c */ /* 0x004fe40003fa5270 */
[----:B------:R-:W-:-:S02]  /*1570*/  IADD3 R14, P2, PT, R20, UR4, RZ ;  /* 0x00000004140e7c10 */ /* 0x000fc4000ff5e0ff */
[----:B---3--:R-:W-:Y:S02]  /*1580*/  ISETP.NE.AND P1, PT, R15, RZ, PT ;  /* 0x000000ff0f00720c */ /* 0x008fe40003f25270 */
[----:B------:R-:W-:Y:S01]  /*1590*/  FSEL R6, R6, R23, !P5 ;  /* 0x0000001706067208 */ /* 0x000fe20006800000 */
[----:B------:R-:W-:Y:S01]  /*15a0*/  IMAD.X R15, RZ, RZ, UR5, P2 ;  /* 0x00000005ff0f7e24 */ /* 0x000fe200090e06ff */
[----:B------:R-:W-:-:S04]  /*15b0*/  FSEL R7, R7, R25, !P5 ;  /* 0x0000001907077208 */ /* 0x000fc80006800000 */
[----:B------:R-:W2:Y:S02]  /*15c0*/  LDG.E.U8 R23, desc[UR8][R14.64] ;  /* 0x000000080e177981 */ /* 0x000ea4000c1e1100 */
[----:B------:R-:W-:Y:S02]  /*15d0*/  DSETP.GT.AND P2, PT, R6, RZ, PT ;  /* 0x000000ff0600722a */ /* 0x000fe40003f44000 */
[----:B------:R-:W3:Y:S04]  /*15e0*/  LDG.E.U8 R26, desc[UR8][R14.64+0x1] ;  /* 0x000001080e1a7981 */ /* 0x000ee8000c1e1100 */
[----:B------:R-:W3:Y:S04]  /*15f0*/  LDG.E.U8 R25, desc[UR8][R14.64+0x2] ;  /* 0x000002080e197981 */ /* 0x000ee8000c1e1100 */
[----:B------:R-:W3:Y:S01]  /*1600*/  LDG.E.U8 R27, desc[UR8][R14.64+0x3] ;  /* 0x000003080e1b7981 */ /* 0x000ee2000c1e1100 */
[----:B----4-:R-:W-:-:S02]  /*1610*/  ISETP.NE.AND P4, PT, R22, RZ, PT ;  /* 0x000000ff1600720c */ /* 0x010fc40003f85270 */
[----:B------:R-:W-:Y:S02]  /*1620*/  @P1 FSEL R6, R6, RZ, !P2 ;  /* 0x000000ff06061208 */ /* 0x000fe40005000000 */
[----:B------:R-:W-:Y:S02]  /*1630*/  @P1 FSEL R7, R7, RZ, !P2 ;  /* 0x000000ff07071208 */ /* 0x000fe40005000000 */
[----:B------:R-:W-:-:S04]  /*1640*/  @P5 SEL R24, R5, R24, P6 ;  /* 0x0000001805185207 */ /* 0x000fc80003000000 */
[----:B------:R-:W-:Y:S01]  /*1650*/  DSETP.GT.AND P3, PT, R6, RZ, PT ;  /* 0x000000ff0600722a */ /* 0x000fe20003f64000 */
[----:B-----5:R-:W-:-:S05]  /*1660*/  ISETP.NE.AND P5, PT, R21, RZ, PT ;  /* 0x000000ff1500720c */ /* 0x020fca0003fa5270 */
[----:B------:R-:W-:Y:S02]  /*1670*/  @P4 FSEL R6, R6, RZ, !P3 ;  /* 0x000000ff06064208 */ /* 0x000fe40005800000 */
[----:B------:R-:W-:Y:S01]  /*1680*/  @P4 FSEL R7, R7, RZ, !P3 ;  /* 0x000000ff07074208 */ /* 0x000fe20005800000 */
[----:B------:R-:W-:-:S05]  /*1690*/  VIADD R21, R5, 0x1 ;  /* 0x0000000105157836 */ /* 0x000fca0000000000 */
[----:B------:R-:W-:Y:S01]  /*16a0*/  DSETP.GT.AND P6, PT, R6, RZ, PT ;  /* 0x000000ff0600722a */ /* 0x000fe20003fc4000 */
[----:B------:R-:W-:Y:S02]  /*16b0*/  @P1 SEL R24, R21, R24, P2 ;  /* 0x0000001815181207 */ /* 0x000fe40001000000 */
[----:B------:R-:W-:-:S03]  /*16c0*/  ISETP.NE.AND P1, PT, R9, RZ, PT ;  /* 0x000000ff0900720c */ /* 0x000fc60003f25270 */
        /* <DEDUP_REMOVED lines=13> */
[----:B------:R-:W-:Y:S02]  /*17a0*/  @P3 FSEL R7, R7, RZ, !P4 ;  /* 0x000000ff07073208 */ /* 0x000fe40006000000 */
[----:B------:R-:W-:-:S04]  /*17b0*/  @P1 SEL R24, R8, R24, P2 ;  /* 0x0000001808181207 */ /* 0x000fc80001000000 */
[----:B------:R-:W-:Y:S01]  /*17c0*/  DSETP.GT.AND P6, PT, R6, RZ, PT ;  /* 0x000000ff0600722a */ /* 0x000fe20003fc4000 */
[----:B------:R-:W-:-:S05]  /*17d0*/  ISETP.NE.AND P1, PT, R12, RZ, PT ;  /* 0x000000ff0c00720c */ /* 0x000fca0003f25270 */
        /* <DEDUP_REMOVED lines=27> */
[----:B------:R-:W-:-:S05]  /*1990*/  @P5 SEL R24, R9, R24, P6 ;  /* 0x0000001809185207 */ /* 0x000fca0003000000 */
[----:B------:R-:W-:Y:S02]  /*19a0*/  @P4 FSEL R6, R6, RZ, !P3 ;  /* 0x000000ff06064208 */ /* 0x000fe40005800000 */
[----:B------:R-:W-:Y:S01]  /*19b0*/  @P4 FSEL R7, R7, RZ, !P3 ;  /* 0x000000ff07074208 */ /* 0x000fe20005800000 */
[----:B------:R-:W-:-:S05]  /*19c0*/  VIADD R9, R5, 0xa ;  /* 0x0000000a05097836 */ /* 0x000fca0000000000 */
[----:B------:R-:W-:Y:S01]  /*19d0*/  DSETP.GT.AND P5, PT, R6, RZ, PT ;  /* 0x000000ff0600722a */ /* 0x000fe20003fa4000 */
[----:B------:R-:W-:Y:S01]  /*19e0*/  @P1 SEL R24, R9, R24, P2 ;  /* 0x0000001809181207 */ /* 0x000fe20001000000 */
[----:B------:R-:W-:-:S05]  /*19f0*/  VIADD R9, R5, 0xb ;  /* 0x0000000b05097836 */ /* 0x000fca0000000000 */
[----:B------:R-:W-:Y:S01]  /*1a00*/  @P4 SEL R24, R9, R24, P3 ;  /* 0x0000001809184207 */ /* 0x000fe20001800000 */
[C---:B------:R-:W-:Y:S02]  /*1a10*/  VIADD R9, R5.reuse, 0xd ;  /* 0x0000000d05097836 */ /* 0x040fe40000000000 */
[----:B------:R-:W-:Y:S01]  /*1a20*/  VIADD R11, R5, 0xf ;  /* 0x0000000f050b7836 */ /* 0x000fe20000000000 */
[----:B--2---:R-:W-:Y:S02]  /*1a30*/  ISETP.NE.AND P6, PT, R23, RZ, PT ;  /* 0x000000ff1700720c */ /* 0x004fe40003fc5270 */
[----:B---3--:R-:W-:-:S11]  /*1a40*/  ISETP.NE.AND P1, PT, R26, RZ, PT ;  /* 0x000000ff1a00720c */ /* 0x008fd60003f25270 */
[----:B------:R-:W-:Y:S02]  /*1a50*/  @P6 FSEL R6, R6, RZ, !P5 ;  /* 0x000000ff06066208 */ /* 0x000fe40006800000 */
[----:B------:R-:W-:Y:S02]  /*1a60*/  @P6 FSEL R7, R7, RZ, !P5 ;  /* 0x000000ff07076208 */ /* 0x000fe40006800000 */
[----:B------:R-:W-:-:S04]  /*1a70*/  @P6 SEL R24, R20, R24, P5 ;  /* 0x0000001814186207 */ /* 0x000fc80002800000 */
[----:B------:R-:W-:Y:S01]  /*1a80*/  DSETP.GT.AND P2, PT, R6, RZ, PT ;  /* 0x000000ff0600722a */ /* 0x000fe20003f44000 */
[----:B------:R-:W-:-:S05]  /*1a90*/  ISETP.NE.AND P3, PT, R25, RZ, PT ;  /* 0x000000ff1900720c */ /* 0x000fca0003f65270 */
[----:B------:R-:W-:Y:S02]  /*1aa0*/  @P1 FSEL R6, R6, RZ, !P2 ;  /* 0x000000ff06061208 */ /* 0x000fe40005000000 */
[----:B------:R-:W-:Y:S02]  /*1ab0*/  @P1 FSEL R7, R7, RZ, !P2 ;  /* 0x000000ff07071208 */ /* 0x000fe40005000000 */
[----:B------:R-:W-:Y:S01]  /*1ac0*/  @P1 SEL R24, R9, R24, P2 ;  /* 0x0000001809181207 */ /* 0x000fe20001000000 */
[C---:B------:R-:W-:Y:S02]  /*1ad0*/  VIADD R9, R5.reuse, 0xe ;  /* 0x0000000e05097836 */ /* 0x040fe40000000000 */
[----:B------:R-:W-:Y:S01]  /*1ae0*/  VIADD R5, R5, 0x10 ;  /* 0x0000001005057836 */ /* 0x000fe20000000000 */
[----:B------:R-:W-:Y:S01]  /*1af0*/  DSETP.GT.AND P4, PT, R6, RZ, PT ;  /* 0x000000ff0600722a */ /* 0x000fe20003f84000 */
[----:B------:R-:W-:-:S03]  /*1b00*/  ISETP.NE.AND P5, PT, R27, RZ, PT ;  /* 0x000000ff1b00720c */ /* 0x000fc60003fa5270 */
[----:B------:R-:W-:Y:S02]  /*1b10*/  ISETP.GE.AND P2, PT, R5, R4, PT ;  /* 0x000000040500720c */ /* 0x000fe40003f46270 */
[----:B------:R-:W-:Y:S02]  /*1b20*/  @P3 FSEL R6, R6, RZ, !P4 ;  /* 0x000000ff06063208 */ /* 0x000fe40006000000 */
[----:B------:R-:W-:Y:S02]  /*1b30*/  @P3 FSEL R7, R7, RZ, !P4 ;  /* 0x000000ff07073208 */ /* 0x000fe40006000000 */
[----:B------:R-:W-:-:S04]  /*1b40*/  @P3 SEL R24, R9, R24, P4 ;  /* 0x0000001809183207 */ /* 0x000fc80002000000 */
[----:B------:R-:W-:-:S06]  /*1b50*/  DSETP.GT.AND P1, PT, R6, RZ, PT ;  /* 0x000000ff0600722a */ /* 0x000fcc0003f24000 */
[----:B------:R-:W-:Y:S02]  /*1b60*/  @P5 SEL R24, R11, R24, P1 ;  /* 0x000000180b185207 */ /* 0x000fe40000800000 */
[----:B------:R-:W-:Y:S02]  /*1b70*/  @P5 FSEL R6, R6, RZ, !P1 ;  /* 0x000000ff06065208 */ /* 0x000fe40004800000 */
[----:B------:R-:W-:Y:S01]  /*1b80*/  @P5 FSEL R7, R7, RZ, !P1 ;  /* 0x000000ff07075208 */ /* 0x000fe20004800000 */
[----:B------:R-:W-:Y:S06]  /*1b90*/  @!P2 BRA `(.L_x_75) ;  /* 0xfffffff80010a947 */ /* 0x000fec000383ffff */
.L_x_74:
[----:B------:R-:W-:-:S05]  /*1ba0*/  IMAD.IADD R4, R2, 0x1, -R5 ;  /* 0x0000000102047824 */ /* 0x000fca00078e0a05 */
[----:B------:R-:W-:-:S13]  /*1bb0*/  ISETP.GT.AND P1, PT, R4, 0x4, PT ;  /* 0x000000040400780c */ /* 0x000fda0003f24270 */
[----:B------:R-:W-:Y:S05]  /*1bc0*/  @!P1 BRA `(.L_x_76) ;  /* 0x0000000400009947 */ /* 0x000fea0003800000 */
[----:B------:R-:W2:Y:S02]  /*1bd0*/  LDCU.64 UR4, c[0x0][0x3b0] ;  /* 0x00007600ff0477ac */ /* 0x000ea40008000a00 */
        /* <DEDUP_REMOVED lines=11> */
[----:B------:R-:W5:Y:S04]  /*1c90*/  LDG.E.U8 R8, desc[UR8][R12.64+0x2] ;  /* 0x000002080c087981 */ /* 0x000f68000c1e1100 */
[----:B------:R-:W5:Y:S01]  /*1ca0*/  LDG.E.U8 R4, desc[UR8][R12.64+0x3] ;  /* 0x000003080c047981 */ /* 0x000f62000c1e1100 */
[----:B------:R-:W-:-:S06]  /*1cb0*/  DSETP.GT.AND P3, PT, R6, RZ, PT ;  /* 0x000000ff0600722a */ /* 0x000fcc0003f64000 */
[----:B------:R-:W-:Y:S02]  /*1cc0*/  FSEL R21, R7, RZ, !P3 ;  /* 0x000000ff07157208 */ /* 0x000fe40005800000 */
[----:B--2---:R-:W-:Y:S02]  /*1cd0*/  ISETP.NE.AND P4, PT, R19, RZ, PT ;  /* 0x000000ff1300720c */ /* 0x004fe40003f85270 */
[C---:B------:R-:W-:Y:S02]  /*1ce0*/  FSEL R19, R6.reuse, RZ, !P3 ;  /* 0x000000ff06137208 */ /* 0x040fe40005800000 */
[----:B---3--:R-:W-:Y:S01]  /*1cf0*/  ISETP.NE.AND P5, PT, R11, RZ, PT ;  /* 0x000000ff0b00720c */ /* 0x008fe20003fa5270 */
[----:B------:R-:W-:Y:S01]  /*1d00*/  VIADD R11, R5, 0x1 ;  /* 0x00000001050b7836 */ /* 0x000fe20000000000 */
[----:B------:R-:W-:Y:S02]  /*1d10*/  FSEL R6, R6, R19, !P4 ;  /* 0x0000001306067208 */ /* 0x000fe40006000000 */
[----:B------:R-:W-:-:S02]  /*1d20*/  FSEL R7, R7, R21, !P4 ;  /* 0x0000001507077208 */ /* 0x000fc40006000000 */
[----:B----4-:R-:W-:Y:S02]  /*1d30*/  ISETP.NE.AND P0, PT, R16, RZ, PT ;  /* 0x000000ff1000720c */ /* 0x010fe40003f05270 */
[----:B-----5:R-:W-:Y:S02]  /*1d40*/  ISETP.NE.AND P2, PT, R17, RZ, PT ;  /* 0x000000ff1100720c */ /* 0x020fe40003f45270 */
[----:B------:R-:W-:Y:S01]  /*1d50*/  DSETP.GT.AND P6, PT, R6, RZ, PT ;  /* 0x000000ff0600722a */ /* 0x000fe20003fc4000 */
[----:B------:R-:W-:-:S05]  /*1d60*/  @P4 SEL R24, R5, R24, P3 ;  /* 0x0000001805184207 */ /* 0x000fca0001800000 */
[----:B------:R-:W-:Y:S02]  /*1d70*/  @P5 FSEL R6, R6, RZ, !P6 ;  /* 0x000000ff06065208 */ /* 0x000fe40007000000 */
[----:B------:R-:W-:Y:S02]  /*1d80*/  @P5 FSEL R7, R7, RZ, !P6 ;  /* 0x000000ff07075208 */ /* 0x000fe40007000000 */
[----:B------:R-:W-:Y:S02]  /*1d90*/  ISETP.NE.AND P4, PT, R18, RZ, PT ;  /* 0x000000ff1200720c */ /* 0x000fe40003f85270 */
[----:B------:R-:W-:Y:S01]  /*1da0*/  @P5 SEL R24, R11, R24, P6 ;  /* 0x000000180b185207 */ /* 0x000fe20003000000 */
[----:B------:R-:W-:Y:S01]  /*1db0*/  VIADD R11, R5, 0x2 ;  /* 0x00000002050b7836 */ /* 0x000fe20000000000 */
[----:B------:R-:W-:Y:S01]  /*1dc0*/  DSETP.GT.AND P1, PT, R6, RZ, PT ;  /* 0x000000ff0600722a */ /* 0x000fe20003f24000 */
[----:B------:R-:W-:-:S05]  /*1dd0*/  ISETP.NE.AND P5, PT, R10, RZ, PT ;  /* 0x000000ff0a00720c */ /* 0x000fca0003fa5270 */
[----:B------:R-:W-:Y:S02]  /*1de0*/  @P0 FSEL R6, R6, RZ, !P1 ;  /* 0x000000ff06060208 */ /* 0x000fe40004800000 */
[----:B------:R-:W-:Y:S02]  /*1df0*/  @P0 FSEL R7, R7, RZ, !P1 ;  /* 0x000000ff07070208 */ /* 0x000fe40004800000 */
[----:B------:R-:W-:Y:S01]  /*1e00*/  @P0 SEL R24, R11, R24, P1 ;  /* 0x000000180b180207 */ /* 0x000fe20000800000 */
[----:B------:R-:W-:-:S03]  /*1e10*/  VIADD R11, R5, 0x3 ;  /* 0x00000003050b7836 */ /* 0x000fc60000000000 */
[----:B------:R-:W-:-:S06]  /*1e20*/  DSETP.GT.AND P3, PT, R6, RZ, PT ;  /* 0x000000ff0600722a */ /* 0x000fcc0003f64000 */
[----:B------:R-:W-:Y:S02]  /*1e30*/  @P2 FSEL R6, R6, RZ, !P3 ;  /* 0x000000ff06062208 */ /* 0x000fe40005800000 */
[----:B------:R-:W-:Y:S02]  /*1e40*/  @P2 FSEL R7, R7, RZ, !P3 ;  /* 0x000000ff07072208 */ /* 0x000fe40005800000 */
[----:B------:R-:W-:Y:S02]  /*1e50*/  @P2 SEL R24, R11, R24, P3 ;  /* 0x000000180b182207 */ /* 0x000fe40001800000 */
[----:B------:R-:W-:Y:S02]  /*1e60*/  ISETP.NE.AND P2, PT, R8, RZ, PT ;  /* 0x000000ff0800720c */ /* 0x000fe40003f45270 */
        /* <DEDUP_REMOVED lines=9> */
[----:B------:R-:W-:Y:S01]  /*1f00*/  @P5 SEL R24, R9, R24, P0 ;  /* 0x0000001809185207 */ /* 0x000fe20000000000 */
[----:B------:R-:W-:Y:S01]  /*1f10*/  VIADD R9, R5, 0x6 ;  /* 0x0000000605097836 */ /* 0x000fe20000000000 */
[----:B------:R-:W-:Y:S02]  /*1f20*/  PLOP3.LUT P0, PT, PT, PT, PT, 0x8, 0x80 ;  /* 0x000000000080781c */ /* 0x000fe40003f0e170 */
[----:B------:R-:W-:-:S06]  /*1f30*/  DSETP.GT.AND P1, PT, R6, RZ, PT ;  /* 0x000000ff0600722a */ /* 0x000fcc0003f24000 */
[----:B------:R-:W-:Y:S02]  /*1f40*/  @P2 FSEL R6, R6, RZ, !P1 ;  /* 0x000000ff06062208 */ /* 0x000fe40004800000 */
[----:B------:R-:W-:Y:S02]  /*1f50*/  @P2 FSEL R7, R7, RZ, !P1 ;  /* 0x000000ff07072208 */ /* 0x000fe40004800000 */
[----:B------:R-:W-:Y:S01]  /*1f60*/  @P2 SEL R24, R9, R24, P1 ;  /* 0x0000001809182207 */ /* 0x000fe20000800000 */
[C---:B------:R-:W-:Y:S02]  /*1f70*/  VIADD R9, R5.reuse, 0x7 ;  /* 0x0000000705097836 */ /* 0x040fe40000000000 */
[----:B------:R-:W-:Y:S01]  /*1f80*/  VIADD R5, R5, 0x8 ;  /* 0x0000000805057836 */ /* 0x000fe20000000000 */
[----:B------:R-:W-:-:S06]  /*1f90*/  DSETP.GT.AND P1, PT, R6, RZ, PT ;  /* 0x000000ff0600722a */ /* 0x000fcc0003f24000 */
[----:B------:R-:W-:Y:S02]  /*1fa0*/  @P3 SEL R24, R9, R24, P1 ;  /* 0x0000001809183207 */ /* 0x000fe40000800000 */
[----:B------:R-:W-:Y:S02]  /*1fb0*/  @P3 FSEL R6, R6, RZ, !P1 ;  /* 0x000000ff06063208 */ /* 0x000fe40004800000 */
[----:B------:R-:W-:-:S07]  /*1fc0*/  @P3 FSEL R7, R7, RZ, !P1 ;  /* 0x000000ff07073208 */ /* 0x000fce0004800000 */
.L_x_76:
[----:B------:R-:W-:-:S13]  /*1fd0*/  ISETP.NE.OR P0, PT, R5, R2, P0 ;  /* 0x000000020500720c */ /* 0x000fda0000705670 */
[----:B------:R-:W-:Y:S05]  /*1fe0*/  @!P0 BRA `(.L_x_63) ;  /* 0x0000000000888947 */ /* 0x000fea0003800000 */
.L_x_73:
[----:B0-----:R-:W-:-:S05]  /*1ff0*/  IADD3 R8, P0, PT, R5, UR6, RZ ;  /* 0x0000000605087c10 */ /* 0x001fca000ff1e0ff */
[----:B------:R-:W-:-:S05]  /*2000*/  IMAD.X R9, RZ, RZ, UR7, P0 ;  /* 0x00000007ff097e24 */ /* 0x000fca00080e06ff */
[----:B------:R-:W2:Y:S04]  /*2010*/  LDG.E.U8 R12, desc[UR8][R8.64] ;  /* 0x00000008080c7981 */ /* 0x000ea8000c1e1100 */
[----:B------:R-:W3:Y:S04]  /*2020*/  LDG.E.U8 R4, desc[UR8][R8.64+0x1] ;  /* 0x0000010808047981 */ /* 0x000ee8000c1e1100 */
[----:B------:R-:W4:Y:S04]  /*2030*/  LDG.E.U8 R10, desc[UR8][R8.64+0x2] ;  /* 0x00000208080a7981 */ /* 0x000f28000c1e1100 */
[----:B------:R0:W5:Y:S01]  /*2040*/  LDG.E.U8 R11, desc[UR8][R8.64+0x3] ;  /* 0x00000308080b7981 */ /* 0x000162000c1e1100 */
[----:B------:R-:W-:-:S06]  /*2050*/  DSETP.GT.AND P6, PT, R6, RZ, PT ;  /* 0x000000ff0600722a */ /* 0x000fcc0003fc4000 */
[----:B------:R-:W-:Y:S02]  /*2060*/  FSEL R13, R6, RZ, !P6 ;  /* 0x000000ff060d7208 */ /* 0x000fe40007000000 */
[----:B------:R-:W-:Y:S01]  /*2070*/  FSEL R15, R7, RZ, !P6 ;  /* 0x000000ff070f7208 */ /* 0x000fe20007000000 */
[----:B0-----:R-:W-:Y:S01]  /*2080*/  VIADD R9, R5, 0x1 ;  /* 0x0000000105097836 */ /* 0x001fe20000000000 */
[----:B--2---:R-:W-:Y:S02]  /*2090*/  ISETP.NE.AND P4, PT, R12, RZ, PT ;  /* 0x000000ff0c00720c */ /* 0x004fe40003f85270 */
[----:B---3--:R-:W-:Y:S02]  /*20a0*/  ISETP.NE.AND P5, PT, R4, RZ, PT ;  /* 0x000000ff0400720c */ /* 0x008fe40003fa5270 */
[----:B------:R-:W-:Y:S02]  /*20b0*/  FSEL R6, R6, R13, !P4 ;  /* 0x0000000d06067208 */ /* 0x000fe40006000000 */
[----:B------:R-:W-:-:S02]  /*20c0*/  FSEL R7, R7, R15, !P4 ;  /* 0x0000000f07077208 */ /* 0x000fc40006000000 */
[----:B----4-:R-:W-:Y:S02]  /*20d0*/  ISETP.NE.AND P1, PT, R10, RZ, PT ;  /* 0x000000ff0a00720c */ /* 0x010fe40003f25270 */
[----:B-----5:R-:W-:Y:S01]  /*20e0*/  ISETP.NE.AND P0, PT, R11, RZ, PT ;  /* 0x000000ff0b00720c */ /* 0x020fe20003f05270 */
[C---:B------:R-:W-:Y:S01]  /*20f0*/  VIADD R11, R5.reuse, 0x3 ;  /* 0x00000003050b7836 */ /* 0x040fe20000000000 */
[----:B------:R-:W-:Y:S01]  /*2100*/  DSETP.GT.AND P3, PT, R6, RZ, PT ;  /* 0x000000ff0600722a */ /* 0x000fe20003f64000 */
[----:B------:R-:W-:-:S05]  /*2110*/  @P4 SEL R24, R5, R24, P6 ;  /* 0x0000001805184207 */ /* 0x000fca0003000000 */
[----:B------:R-:W-:Y:S02]  /*2120*/  @P5 FSEL R6, R6, RZ, !P3 ;  /* 0x000000ff06065208 */ /* 0x000fe40005800000 */
[----:B------:R-:W-:Y:S02]  /*2130*/  @P5 FSEL R7, R7, RZ, !P3 ;  /* 0x000000ff07075208 */ /* 0x000fe40005800000 */
[----:B------:R-:W-:Y:S01]  /*2140*/  @P5 SEL R24, R9, R24, P3 ;  /* 0x0000001809185207 */ /* 0x000fe20001800000 */
[C---:B------:R-:W-:Y:S02]  /*2150*/  VIADD R9, R5.reuse, 0x2 ;  /* 0x0000000205097836 */ /* 0x040fe40000000000 */
[----:B------:R-:W-:Y:S01]  /*2160*/  VIADD R5, R5, 0x4 ;  /* 0x0000000405057836 */ /* 0x000fe20000000000 */
[----:B------:R-:W-:-:S06]  /*2170*/  DSETP.GT.AND P2, PT, R6, RZ, PT ;  /* 0x000000ff0600722a */ /* 0x000fcc0003f44000 */
[----:B------:R-:W-:Y:S02]  /*2180*/  @P1 FSEL R6, R6, RZ, !P2 ;  /* 0x000000ff06061208 */ /* 0x000fe40005000000 */
[----:B------:R-:W-:Y:S02]  /*2190*/  @P1 FSEL R7, R7, RZ, !P2 ;  /* 0x000000ff07071208 */ /* 0x000fe40005000000 */
[----:B------:R-:W-:Y:S02]  /*21a0*/  @P1 SEL R24, R9, R24, P2 ;  /* 0x0000001809181207 */ /* 0x000fe40001000000 */
[----:B------:R-:W-:Y:S02]  /*21b0*/  ISETP.NE.AND P1, PT, R5, R2, PT ;  /* 0x000000020500720c */ /* 0x000fe40003f25270 */
[----:B------:R-:W-:-:S06]  /*21c0*/  DSETP.GT.AND P3, PT, R6, RZ, PT ;  /* 0x000000ff0600722a */ /* 0x000fcc0003f64000 */
[----:B------:R-:W-:Y:S02]  /*21d0*/  @P0 SEL R24, R11, R24, P3 ;  /* 0x000000180b180207 */ /* 0x000fe40001800000 */
[----:B------:R-:W-:Y:S02]  /*21e0*/  @P0 FSEL R6, R6, RZ, !P3 ;  /* 0x000000ff06060208 */ /* 0x000fe40005800000 */
[----:B------:R-:W-:Y:S01]  /*21f0*/  @P0 FSEL R7, R7, RZ, !P3 ;  /* 0x000000ff07070208 */ /* 0x000fe20005800000 */
[----:B------:R-:W-:Y:S06]  /*2200*/  @P1 BRA `(.L_x_73) ;  /* 0xfffffffc00781947 */ /* 0x000fec000383ffff */
.L_x_63:
[----:B------:R-:W2:Y:S02]  /*2210*/  LDC.64 R6, c[0x0][0x3a0] ;  /* 0x0000e800ff067b82 */ /* 0x000ea40000000a00 */
[----:B--2---:R-:W-:-:S05]  /*2220*/  IMAD.WIDE R6, R0, 0x4, R6 ;  /* 0x0000000400067825 */ /* 0x004fca00078e0206 */
[----:B------:R-:W2:Y:S01]  /*2230*/  LDG.E R5, desc[UR8][R6.64] ;  /* 0x0000000806057981 */ /* 0x000ea2000c1e1900 */
[C---:B------:R-:W-:Y:S02]  /*2240*/  IMAD R12, R3.reuse, R2, R24 ;  /* 0x00000002030c7224 */ /* 0x040fe400078e0218 */
[----:B------:R-:W-:Y:S01]  /*2250*/  IMAD.MOV.U32 R10, RZ, RZ, 0x1 ;  /* 0x00000001ff0a7424 */ /* 0x000fe200078e00ff */
[----:B--2---:R-:W-:Y:S02]  /*2260*/  ISETP.NE.AND P0, PT, R24, R5, PT ;  /* 0x000000051800720c */ /* 0x004fe40003f05270 */
[----:B------:R-:W2:Y:S11]  /*2270*/  LDC.64 R4, c[0x0][0x3b8] ;  /* 0x0000ee00ff047b82 */ /* 0x000eb60000000a00 */
[----:B------:R-:W3:Y:S02]  /*2280*/  @P0 LDC.64 R8, c[0x0][0x3c8] ;  /* 0x0000f200ff080b82 */ /* 0x000ee40000000a00 */
[----:B---3--:R-:W-:Y:S01]  /*2290*/  @P0 IADD3 R8, P1, PT, R3, R8, RZ ;  /* 0x0000000803080210 */ /* 0x008fe20007f3e0ff */
[----:B--2---:R-:W-:-:S05]  /*22a0*/  IMAD.WIDE R2, R12, 0x4, R4 ;  /* 0x000000040c027825 */ /* 0x004fca00078e0204 */
[----:B------:R-:W2:Y:S01]  /*22b0*/  LDC R5, c[0x0][0x394] ;  /* 0x0000e500ff057b82 */ /* 0x000ea20000000800 */
[----:B------:R-:W-:-:S05]  /*22c0*/  @P0 IMAD.X R9, RZ, RZ, R9, P1 ;  /* 0x000000ffff090224 */ /* 0x000fca00008e0609 */
[----:B------:R3:W-:Y:S04]  /*22d0*/  @P0 STG.E.U8 desc[UR8][R8.64], R10 ;  /* 0x0000000a08000986 */ /* 0x0007e8000c101108 */
[----:B------:R3:W-:Y:S04]  /*22e0*/  STG.E desc[UR8][R6.64], R24 ;  /* 0x0000001806007986 */ /* 0x0007e8000c101908 */
[----:B------:R-:W4:Y:S01]  /*22f0*/  LDG.E R4, desc[UR8][R2.64] ;  /* 0x0000000802047981 */ /* 0x000f22000c1e1900 */
[----:B--2---:R-:W-:Y:S01]  /*2300*/  ISETP.GE.AND P0, PT, R5, 0x1, PT ;  /* 0x000000010500780c */ /* 0x004fe20003f06270 */
[----:B----4-:R-:W-:-:S05]  /*2310*/  VIADD R11, R4, 0x1 ;  /* 0x00000001040b7836 */ /* 0x010fca0000000000 */
[----:B------:R3:W-:Y:S07]  /*2320*/  STG.E desc[UR8][R2.64], R11 ;  /* 0x0000000b02007986 */ /* 0x0007ee000c101908 */
[----:B01----:R-:W-:Y:S05]  /*2330*/  @!P0 EXIT ;  /* 0x000000000000894d */ /* 0x003fea0003800000 */
[C---:B------:R-:W-:Y:S01]  /*2340*/  ISETP.GE.U32.AND P0, PT, R5.reuse, 0x10, PT ;  /* 0x000000100500780c */ /* 0x040fe20003f06070 */
[-C--:B------:R-:W-:Y:S01]  /*2350*/  IMAD R0, R0, R5.reuse, RZ ;  /* 0x0000000500007224 */ /* 0x080fe200078e02ff */
[----:B------:R-:W-:Y:S01]  /*2360*/  LOP3.LUT R20, R5, 0xf, RZ, 0xc0, !PT ;  /* 0x0000000f05147812 */ /* 0x000fe200078ec0ff */
[----:B---3--:R-:W-:Y:S02]  /*2370*/  IMAD R2, R12, R5, RZ ;  /* 0x000000050c027224 */ /* 0x008fe400078e02ff */
[----:B------:R-:W-:Y:S01]  /*2380*/  IMAD.MOV.U32 R3, RZ, RZ, RZ ;  /* 0x000000ffff037224 */ /* 0x000fe200078e00ff */
[----:B------:R-:W-:-:S07]  /*2390*/  ISETP.NE.AND P1, PT, R20, RZ, PT ;  /* 0x000000ff1400720c */ /* 0x000fce0003f25270 */
[----:B------:R-:W-:Y:S06]  /*23a0*/  @!P0 BRA `(.L_x_77) ;  /* 0x0000000400548947 */ /* 0x000fec0003800000 */
[----:B------:R-:W0:Y:S01]  /*23b0*/  LDCU.64 UR6, c[0x0][0x388] ;  /* 0x00007100ff0677ac */ /* 0x000e220008000a00 */
[----:B------:R-:W-:Y:S01]  /*23c0*/  LOP3.LUT R3, R5, 0x7ffffff0, RZ, 0xc0, !PT ;  /* 0x7ffffff005037812 */ /* 0x000fe200078ec0ff */
[----:B------:R-:W-:Y:S01]  /*23d0*/  IMAD.MOV.U32 R10, RZ, RZ, R2 ;  /* 0x000000ffff0a7224 */ /* 0x000fe200078e0002 */
[----:B------:R-:W1:Y:S01]  /*23e0*/  LDCU.64 UR4, c[0x0][0x3c0] ;  /* 0x00007800ff0477ac */ /* 0x000e620008000a00 */
[----:B------:R-:W-:Y:S02]  /*23f0*/  IMAD.MOV.U32 R4, RZ, RZ, R0 ;  /* 0x000000ffff047224 */ /* 0x000fe400078e0000 */
[----:B------:R-:W-:Y:S01]  /*2400*/  IMAD.MOV R11, RZ, RZ, -R3 ;  /* 0x000000ffff0b7224 */ /* 0x000fe200078e0a03 */
[----:B0-----:R-:W-:Y:S02]  /*2410*/  UIADD3 UR6, UP0, UPT, UR6, 0x40, URZ ;  /* 0x0000004006067890 */ /* 0x001fe4000ff1e0ff */
[----:B-1----:R-:W-:Y:S02]  /*2420*/  UIADD3 UR4, UP1, UPT, UR4, 0x40, URZ ;  /* 0x0000004004047890 */ /* 0x002fe4000ff3e0ff */
[----:B------:R-:W-:-:S02]  /*2430*/  UIADD3.X UR7, UPT, UPT, URZ, UR7, URZ, UP0, !UPT ;  /* 0x00000007ff077290 */ /* 0x000fc400087fe4ff */
[----:B------:R-:W-:-:S12]  /*2440*/  UIADD3.X UR5, UPT, UPT, URZ, UR5, URZ, UP1, !UPT ;  /* 0x00000005ff057290 */ /* 0x000fd80008ffe4ff */
.L_x_78:
[----:B------:R-:W-:Y:S02]  /*2450*/  IMAD.U32 R8, RZ, RZ, UR6 ;  /* 0x00000006ff087e24 */ /* 0x000fe4000f8e00ff */
[----:B------:R-:W-:Y:S02]  /*2460*/  IMAD.U32 R9, RZ, RZ, UR7 ;  /* 0x00000007ff097e24 */ /* 0x000fe4000f8e00ff */
[----:B0-----:R-:W-:Y:S02]  /*2470*/  IMAD.U32 R6, RZ, RZ, UR4 ;  /* 0x00000004ff067e24 */ /* 0x001fe4000f8e00ff */
[----:B------:R-:W-:Y:S02]  /*2480*/  IMAD.U32 R7, RZ, RZ, UR5 ;  /* 0x00000005ff077e24 */ /* 0x000fe4000f8e00ff */
[----:B------:R-:W-:-:S04]  /*2490*/  IMAD.WIDE R8, R4, 0x8, R8 ;  /* 0x0000000804087825 */ /* 0x000fc800078e0208 */
[----:B------:R-:W-:Y:S01]  /*24a0*/  IMAD.WIDE R6, R10, 0x8, R6 ;  /* 0x000000080a067825 */ /* 0x000fe200078e0206 */
[----:B------:R-:W2:Y:S04]  /*24b0*/  LDG.E.64 R12, desc[UR8][R8.64+-0x40] ;  /* 0xffffc008080c7981 */ /* 0x000ea8000c1e1b00 */
[----:B------:R-:W2:Y:S04]  /*24c0*/  LDG.E.64 R14, desc[UR8][R6.64+-0x40] ;  /* 0xffffc008060e7981 */ /* 0x000ea8000c1e1b00 */
[----:B------:R-:W3:Y:S04]  /*24d0*/  LDG.E.64 R16, desc[UR8][R6.64+-0x38] ;  /* 0xffffc80806107981 */ /* 0x000ee8000c1e1b00 */
[----:B------:R-:W4:Y:S04]  /*24e0*/  LDG.E.64 R18, desc[UR8][R6.64+-0x30] ;  /* 0xffffd00806127981 */ /* 0x000f28000c1e1b00 */
[----:B------:R-:W5:Y:S01]  /*24f0*/  LDG.E.64 R22, desc[UR8][R6.64+-0x28] ;  /* 0xffffd80806167981 */ /* 0x000f62000c1e1b00 */
[----:B--2---:R-:W-:-:S07]  /*2500*/  DADD R12, R12, R14 ;  /* 0x000000000c0c7229 */ /* 0x004fce000000000e */
[----:B------:R0:W-:Y:S04]  /*2510*/  STG.E.64 desc[UR8][R6.64+-0x40], R12 ;  /* 0xffffc00c06007986 */ /* 0x0001e8000c101b08 */
[----:B------:R-:W3:Y:S02]  /*2520*/  LDG.E.64 R14, desc[UR8][R8.64+-0x38] ;  /* 0xffffc808080e7981 */ /* 0x000ee4000c1e1b00 */
[----:B---3--:R-:W-:-:S07]  /*2530*/  DADD R14, R14, R16 ;  /* 0x000000000e0e7229 */ /* 0x008fce0000000010 */
[----:B------:R1:W-:Y:S04]  /*2540*/  STG.E.64 desc[UR8][R6.64+-0x38], R14 ;  /* 0xffffc80e06007986 */ /* 0x0003e8000c101b08 */
[----:B------:R-:W4:Y:S02]  /*2550*/  LDG.E.64 R16, desc[UR8][R8.64+-0x30] ;  /* 0xffffd00808107981 */ /* 0x000f24000c1e1b00 */
[----:B----4-:R-:W-:-:S07]  /*2560*/  DADD R16, R16, R18 ;  /* 0x0000000010107229 */ /* 0x010fce0000000012 */
[----:B------:R2:W-:Y:S04]  /*2570*/  STG.E.64 desc[UR8][R6.64+-0x30], R16 ;  /* 0xffffd01006007986 */ /* 0x0005e8000c101b08 */
[----:B------:R-:W5:Y:S02]  /*2580*/  LDG.E.64 R18, desc[UR8][R8.64+-0x28] ;  /* 0xffffd80808127981 */ /* 0x000f64000c1e1b00 */
[----:B-----5:R-:W-:Y:S02]  /*2590*/  DADD R18, R18, R22 ;  /* 0x0000000012127229 */ /* 0x020fe40000000016 */
[----:B------:R-:W3:Y:S05]  /*25a0*/  LDG.E.64 R22, desc[UR8][R6.64+-0x20] ;  /* 0xffffe00806167981 */ /* 0x000eea000c1e1b00 */
[----:B------:R4:W-:Y:S04]  /*25b0*/  STG.E.64 desc[UR8][R6.64+-0x28], R18 ;  /* 0xffffd81206007986 */ /* 0x0009e8000c101b08 */
[----:B0-----:R-:W3:Y:S02]  /*25c0*/  LDG.E.64 R12, desc[UR8][R8.64+-0x20] ;  /* 0xffffe008080c7981 */ /* 0x001ee4000c1e1b00 */
[----:B---3--:R-:W-:-:S02]  /*25d0*/  DADD R12, R12, R22 ;  /* 0x000000000c0c7229 */ /* 0x008fc40000000016 */
[----:B------:R-:W3:Y:S05]  /*25e0*/  LDG.E.64 R22, desc[UR8][R6.64+-0x18] ;  /* 0xffffe80806167981 */ /* 0x000eea000c1e1b00 */
[----:B------:R0:W-:Y:S04]  /*25f0*/  STG.E.64 desc[UR8][R6.64+-0x20], R12 ;  /* 0xffffe00c06007986 */ /* 0x0001e8000c101b08 */
[----:B-1----:R-:W3:Y:S02]  /*2600*/  LDG.E.64 R14, desc[UR8][R8.64+-0x18] ;  /* 0xffffe808080e7981 */ /* 0x002ee4000c1e1b00 */
[----:B---3--:R-:W-:-:S02]  /*2610*/  DADD R14, R14, R22 ;  /* 0x000000000e0e7229 */ /* 0x008fc40000000016 */
[----:B------:R-:W3:Y:S05]  /*2620*/  LDG.E.64 R22, desc[UR8][R6.64+-0x10] ;  /* 0xfffff00806167981 */ /* 0x000eea000c1e1b00 */
[----:B------:R1:W-:Y:S04]  /*2630*/  STG.E.64 desc[UR8][R6.64+-0x18], R14 ;  /* 0xffffe80e06007986 */ /* 0x0003e8000c101b08 */
[----:B--2---:R-:W3:Y:S02]  /*2640*/  LDG.E.64 R16, desc[UR8][R8.64+-0x10] ;  /* 0xfffff00808107981 */ /* 0x004ee4000c1e1b00 */
[----:B---3--:R-:W-:-:S02]  /*2650*/  DADD R16, R16, R22 ;  /* 0x0000000010107229 */ /* 0x008fc40000000016 */
[----:B------:R-:W2:Y:S05]  /*2660*/  LDG.E.64 R22, desc[UR8][R6.64+-0x8] ;  /* 0xfffff80806167981 */ /* 0x000eaa000c1e1b00 */
[----:B------:R3:W-:Y:S04]  /*2670*/  STG.E.64 desc[UR8][R6.64+-0x10], R16 ;  /* 0xfffff01006007986 */ /* 0x0007e8000c101b08 */
[----:B----4-:R-:W2:Y:S02]  /*2680*/  LDG.E.64 R18, desc[UR8][R8.64+-0x8] ;  /* 0xfffff80808127981 */ /* 0x010ea4000c1e1b00 */
[----:B--2---:R-:W-:-:S02]  /*2690*/  DADD R18, R18, R22 ;  /* 0x0000000012127229 */ /* 0x004fc40000000016 */
[----:B------:R-:W2:Y:S05]  /*26a0*/  LDG.E.64 R22, desc[UR8][R6.64] ;  /* 0x0000000806167981 */ /* 0x000eaa000c1e1b00 */
[----:B------:R4:W-:Y:S04]  /*26b0*/  STG.E.64 desc[UR8][R6.64+-0x8], R18 ;  /* 0xfffff81206007986 */ /* 0x0009e8000c101b08 */
[----:B0-----:R-:W2:Y:S02]  /*26c0*/  LDG.E.64 R12, desc[UR8][R8.64] ;  /* 0x00000008080c7981 */ /* 0x001ea4000c1e1b00 */
[----:B--2---:R-:W-:-:S02]  /*26d0*/  DADD R12, R12, R22 ;  /* 0x000000000c0c7229 */ /* 0x004fc40000000016 */
[----:B------:R-:W2:Y:S05]  /*26e0*/  LDG.E.64 R22, desc[UR8][R6.64+0x8] ;  /* 0x0000080806167981 */ /* 0x000eaa000c1e1b00 */
[----:B------:R0:W-:Y:S04]  /*26f0*/  STG.E.64 desc[UR8][R6.64], R12 ;  /* 0x0000000c06007986 */ /* 0x0001e8000c101b08 */
[----:B-1----:R-:W2:Y:S02]  /*2700*/  LDG.E.64 R14, desc[UR8][R8.64+0x8] ;  /* 0x00000808080e7981 */ /* 0x002ea4000c1e1b00 */
[----:B--2---:R-:W-:-:S02]  /*2710*/  DADD R14, R14, R22 ;  /* 0x000000000e0e7229 */ /* 0x004fc40000000016 */
[----:B------:R-:W2:Y:S05]  /*2720*/  LDG.E.64 R22, desc[UR8][R6.64+0x10] ;  /* 0x0000100806167981 */ /* 0x000eaa000c1e1b00 */
[----:B------:R1:W-:Y:S04]  /*2730*/  STG.E.64 desc[UR8][R6.64+0x8], R14 ;  /* 0x0000080e06007986 */ /* 0x0003e8000c101b08 */
[----:B---3--:R-:W2:Y:S02]  /*2740*/  LDG.E.64 R16, desc[UR8][R8.64+0x10] ;  /* 0x0000100808107981 */ /* 0x008ea4000c1e1b00 */
[----:B--2---:R-:W-:-:S02]  /*2750*/  DADD R16, R16, R22 ;  /* 0x0000000010107229 */ /* 0x004fc40000000016 */
        /* <DEDUP_REMOVED lines=14> */
[----:B---3--:R-:W2:Y:S01]  /*2840*/  LDG.E.64 R16, desc[UR8][R8.64+0x30] ;  /* 0x0000300808107981 */ /* 0x008ea2000c1e1b00 */
[----:B------:R-:W-:Y:S01]  /*2850*/  VIADD R11, R11, 0x10 ;  /* 0x000000100b0b7836 */ /* 0x000fe20000000000 */
[----:B--2---:R-:W-:-:S02]  /*2860*/  DADD R16, R16, R22 ;  /* 0x0000000010107229 */ /* 0x004fc40000000016 */
[----:B------:R-:W2:Y:S05]  /*2870*/  LDG.E.64 R22, desc[UR8][R6.64+0x38] ;  /* 0x0000380806167981 */ /* 0x000eaa000c1e1b00 */
[----:B------:R0:W-:Y:S04]  /*2880*/  STG.E.64 desc[UR8][R6.64+0x30], R16 ;  /* 0x0000301006007986 */ /* 0x0001e8000c101b08 */
[----:B----4-:R-:W2:Y:S01]  /*2890*/  LDG.E.64 R18, desc[UR8][R8.64+0x38] ;  /* 0x0000380808127981 */ /* 0x010ea2000c1e1b00 */
[----:B------:R-:W-:Y:S01]  /*28a0*/  ISETP.NE.AND P0, PT, R11, RZ, PT ;  /* 0x000000ff0b00720c */ /* 0x000fe20003f05270 */
[----:B------:R-:W-:-:S02]  /*28b0*/  VIADD R4, R4, 0x10 ;  /* 0x0000001004047836 */ /* 0x000fc40000000000 */
[----:B------:R-:W-:Y:S01]  /*28c0*/  VIADD R10, R10, 0x10 ;  /* 0x000000100a0a7836 */ /* 0x000fe20000000000 */
[----:B--2---:R-:W-:-:S07]  /*28d0*/  DADD R18, R18, R22 ;  /* 0x0000000012127229 */ /* 0x004fce0000000016 */
[----:B------:R0:W-:Y:S02]  /*28e0*/  STG.E.64 desc[UR8][R6.64+0x38], R18 ;  /* 0x0000381206007986 */ /* 0x0001e4000c101b08 */
[----:B------:R-:W-:Y:S05]  /*28f0*/  @P0 BRA `(.L_x_78) ;  /* 0xfffffff800d40947 */ /* 0x000fea000383ffff */
.L_x_77:
[----:B------:R-:W-:Y:S05]  /*2900*/  @!P1 EXIT ;  /* 0x000000000000994d */ /* 0x000fea0003800000 */
[----:B------:R-:W-:Y:S02]  /*2910*/  ISETP.GE.U32.AND P0, PT, R20, 0x8, PT ;  /* 0x000000081400780c */ /* 0x000fe40003f06070 */
[----:B------:R-:W-:-:S04]  /*2920*/  LOP3.LUT R4, R5, 0x7, RZ, 0xc0, !PT ;  /* 0x0000000705047812 */ /* 0x000fc800078ec0ff */
[----:B------:R-:W-:-:S07]  /*2930*/  ISETP.NE.AND P1, PT, R4, RZ, PT ;  /* 0x000000ff0400720c */ /* 0x000fce0003f25270 */
[----:B------:R-:W-:Y:S06]  /*2940*/  @!P0 BRA `(.L_x_79) ;  /* 0x00000000009c8947 */ /* 0x000fec0003800000 */
[----:B------:R-:W1:Y:S01]  /*2950*/  LDC.64 R8, c[0x0][0x388] ;  /* 0x0000e200ff087b82 */ /* 0x000e620000000a00 */
[--C-:B------:R-:W-:Y:S02]  /*2960*/  IMAD.IADD R11, R0, 0x1, R3.reuse ;  /* 0x00000001000b7824 */ /* 0x100fe400078e0203 */
[----:B0-----:R-:W-:-:S05]  /*2970*/  IMAD.IADD R13, R2, 0x1, R3 ;  /* 0x00000001020d7824 */ /* 0x001fca00078e0203 */
[----:B------:R-:W0:Y:S01]  /*2980*/  LDC.64 R6, c[0x0][0x3c0] ;  /* 0x0000f000ff067b82 */ /* 0x000e220000000a00 */
[----:B-1----:R-:W-:-:S05]  /*2990*/  IMAD.WIDE R8, R11, 0x8, R8 ;  /* 0x000000080b087825 */ /* 0x002fca00078e0208 */
[----:B------:R-:W2:Y:S01]  /*29a0*/  LDG.E.64 R10, desc[UR8][R8.64] ;  /* 0x00000008080a7981 */ /* 0x000ea2000c1e1b00 */
[----:B0-----:R-:W-:-:S05]  /*29b0*/  IMAD.WIDE R6, R13, 0x8, R6 ;  /* 0x000000080d067825 */ /* 0x001fca00078e0206 */
        /* <DEDUP_REMOVED lines=28> */
[----:B----4-:R-:W2:Y:S01]  /*2b80*/  LDG.E.64 R16, desc[UR8][R8.64+0x38] ;  /* 0x0000380808107981 */ /* 0x010ea2000c1e1b00 */
[----:B------:R-:W-:Y:S01]  /*2b90*/  VIADD R3, R3, 0x8 ;  /* 0x0000000803037836 */ /* 0x000fe20000000000 */
[----:B--2---:R-:W-:-:S07]  /*2ba0*/  DADD R16, R16, R18 ;  /* 0x0000000010107229 */ /* 0x004fce0000000012 */
[----:B------:R0:W-:Y:S04]  /*2bb0*/  STG.E.64 desc[UR8][R6.64+0x38], R16 ;  /* 0x0000381006007986 */ /* 0x0001e8000c101b08 */
.L_x_79:
[----:B------:R-:W-:Y:S05]  /*2bc0*/  @!P1 EXIT ;  /* 0x000000000000994d */ /* 0x000fea0003800000 */
[----:B------:R-:W-:Y:S02]  /*2bd0*/  ISETP.GE.U32.AND P0, PT, R4, 0x4, PT ;  /* 0x000000040400780c */ /* 0x000fe40003f06070 */
[----:B------:R-:W-:-:S04]  /*2be0*/  LOP3.LUT R8, R5, 0x3, RZ, 0xc0, !PT ;  /* 0x0000000305087812 */ /* 0x000fc800078ec0ff */
[----:B------:R-:W-:-:S07]  /*2bf0*/  ISETP.NE.AND P1, PT, R8, RZ, PT ;  /* 0x000000ff0800720c */ /* 0x000fce0003f25270 */
[----:B------:R-:W-:Y:S06]  /*2c00*/  @!P0 BRA `(.L_x_80) ;  /* 0x00000000005c8947 */ /* 0x000fec0003800000 */
[----:B0-----:R-:W0:Y:S01]  /*2c10*/  LDC.64 R6, c[0x0][0x388] ;  /* 0x0000e200ff067b82 */ /* 0x001e220000000a00 */
[--C-:B------:R-:W-:Y:S02]  /*2c20*/  IMAD.IADD R9, R0, 0x1, R3.reuse ;  /* 0x0000000100097824 */ /* 0x100fe400078e0203 */
[----:B------:R-:W-:-:S05]  /*2c30*/  IMAD.IADD R11, R2, 0x1, R3 ;  /* 0x00000001020b7824 */ /* 0x000fca00078e0203 */
[----:B------:R-:W1:Y:S01]  /*2c40*/  LDC.64 R4, c[0x0][0x3c0] ;  /* 0x0000f000ff047b82 */ /* 0x000e620000000a00 */
[----:B0-----:R-:W-:-:S04]  /*2c50*/  IMAD.WIDE R6, R9, 0x8, R6 ;  /* 0x0000000809067825 */ /* 0x001fc800078e0206 */
[----:B-1----:R-:W-:Y:S02]  /*2c60*/  IMAD.WIDE R4, R11, 0x8, R4 ;  /* 0x000000080b047825 */ /* 0x002fe400078e0204 */
        /* <DEDUP_REMOVED lines=13> */
[----:B------:R-:W5:Y:S01]  /*2d40*/  LDG.E.64 R16, desc[UR8][R6.64+0x18] ;  /* 0x0000180806107981 */ /* 0x000f62000c1e1b00 */
[----:B------:R-:W-:Y:S01]  /*2d50*/  VIADD R3, R3, 0x4 ;  /* 0x0000000403037836 */ /* 0x000fe20000000000 */
[----:B-----5:R-:W-:-:S07]  /*2d60*/  DADD R16, R16, R18 ;  /* 0x0000000010107229 */ /* 0x020fce0000000012 */
[----:B------:R1:W-:Y:S04]  /*2d70*/  STG.E.64 desc[UR8][R4.64+0x18], R16 ;  /* 0x0000181004007986 */ /* 0x0003e8000c101b08 */
.L_x_80:
[----:B------:R-:W-:Y:S05]  /*2d80*/  @!P1 EXIT ;  /* 0x000000000000994d */ /* 0x000fea0003800000 */
[----:B01----:R-:W0:Y:S01]  /*2d90*/  LDC.64 R12, c[0x0][0x388] ;  /* 0x0000e200ff0c7b82 */ /* 0x003e220000000a00 */
[--C-:B------:R-:W-:Y:S02]  /*2da0*/  IMAD.IADD R9, R2, 0x1, R3.reuse ;  /* 0x0000000102097824 */ /* 0x100fe400078e0203 */
[----:B------:R-:W-:Y:S02]  /*2db0*/  IMAD.IADD R15, R0, 0x1, R3 ;  /* 0x00000001000f7824 */ /* 0x000fe400078e0203 */
[----:B------:R-:W-:-:S03]  /*2dc0*/  IMAD.MOV R8, RZ, RZ, -R8 ;  /* 0x000000ffff087224 */ /* 0x000fc600078e0a08 */
[----:B------:R-:W1:Y:S04]  /*2dd0*/  LDC.64 R10, c[0x0][0x3c0] ;  /* 0x0000f000ff0a7b82 */ /* 0x000e680000000a00 */
.L_x_81:
[----:B0-----:R-:W-:-:S04]  /*2de0*/  IMAD.WIDE R4, R15, 0x8, R12 ;  /* 0x000000080f047825 */ /* 0x001fc800078e020c */
[C---:B-12---:R-:W-:Y:S02]  /*2df0*/  IMAD.WIDE R2, R9.reuse, 0x8, R10 ;  /* 0x0000000809027825 */ /* 0x046fe400078e020a */
[----:B------:R-:W2:Y:S04]  /*2e00*/  LDG.E.64 R4, desc[UR8][R4.64] ;  /* 0x0000000804047981 */ /* 0x000ea8000c1e1b00 */
[----:B------:R-:W2:Y:S01]  /*2e10*/  LDG.E.64 R6, desc[UR8][R2.64] ;  /* 0x0000000802067981 */ /* 0x000ea2000c1e1b00 */
[----:B------:R-:W-:Y:S02]  /*2e20*/  VIADD R8, R8, 0x1 ;  /* 0x0000000108087836 */ /* 0x000fe40000000000 */
[----:B------:R-:W-:Y:S02]  /*2e30*/  VIADD R9, R9, 0x1 ;  /* 0x0000000109097836 */ /* 0x000fe40000000000 */
[----:B------:R-:W-:Y:S01]  /*2e40*/  VIADD R15, R15, 0x1 ;  /* 0x000000010f0f7836 */ /* 0x000fe20000000000 */
[----:B------:R-:W-:Y:S01]  /*2e50*/  ISETP.NE.AND P0, PT, R8, RZ, PT ;  /* 0x000000ff0800720c */ /* 0x000fe20003f05270 */
[----:B--2---:R-:W-:-:S07]  /*2e60*/  DADD R6, R4, R6 ;  /* 0x0000000004067229 */ /* 0x004fce0000000006 */
[----:B------:R2:W-:Y:S05]  /*2e70*/  STG.E.64 desc[UR8][R2.64], R6 ;  /* 0x0000000602007986 */ /* 0x0005ea000c101b08 */
[----:B------:R-:W-:Y:S05]  /*2e80*/  @P0 BRA `(.L_x_81) ;  /* 0xfffffffc00d40947 */ /* 0x000fea000383ffff */
[----:B------:R-:W-:Y:S05]  /*2e90*/  EXIT ;  /* 0x000000000000794d */ /* 0x000fea0003800000 */
.L_x_82:
        /* <DEDUP_REMOVED lines=14> */
.L_x_87:


//--------------------- .text._Z2mmiPdi           --------------------------
	.section	.text._Z2mmiPdi,"ax",@progbits
	.align	128
        .global         _Z2mmiPdi
        .type           _Z2mmiPdi,@function
        .size           _Z2mmiPdi,(.L_x_88 - _Z2mmiPdi)
        .other          _Z2mmiPdi,@"STO_CUDA_ENTRY STV_DEFAULT"
_Z2mmiPdi:
.text._Z2mmiPdi:
[----:B------:R-:W-:Y:S01]  /*0000*/  LDC R1, c[0x0][0x37c] ;  /* 0x0000df00ff017b82 */ /* 0x000fe20000000800 */
[----:B------:R-:W0:Y:S01]  /*0010*/  S2R R0, SR_CTAID.X ;  /* 0x0000000000007919 */ /* 0x000e220000002500 */
[----:B------:R-:W0:Y:S01]  /*0020*/  LDCU UR4, c[0x0][0x360] ;  /* 0x00006c00ff0477ac */ /* 0x000e220008000800 */
[----:B------:R-:W0:Y:S01]  /*0030*/  S2R R3, SR_TID.X ;  /* 0x0000000000037919 */ /* 0x000e220000002100 */
[----:B------:R-:W1:Y:S01]  /*0040*/  LDCU UR5, c[0x0][0x390] ;  /* 0x00007200ff0577ac */ /* 0x000e620008000800 */
[----:B------:R-:W2:Y:S01]  /*0050*/  LDCU UR6, c[0x0][0x380] ;  /* 0x00007000ff0677ac */ /* 0x000ea20008000800 */
[----:B0-----:R-:W-:-:S05]  /*0060*/  IMAD R0, R0, UR4, R3 ;  /* 0x0000000400007c24 */ /* 0x001fca000f8e0203 */
[----:B-1----:R-:W-:-:S04]  /*0070*/  IADD3 R5, PT, PT, R0, UR5, RZ ;  /* 0x0000000500057c10 */ /* 0x002fc8000fffe0ff */
[----:B--2---:R-:W-:-:S13]  /*0080*/  ISETP.GE.AND P0, PT, R5, UR6, PT ;  /* 0x0000000605007c0c */ /* 0x004fda000bf06270 */
[----:B------:R-:W-:Y:S05]  /*0090*/  @P0 EXIT ;  /* 0x000000000000094d */ /* 0x000fea0003800000 */
[----:B------:R-:W0:Y:S01]  /*00a0*/  LDC.64 R2, c[0x0][0x388] ;  /* 0x0000e200ff027b82 */ /* 0x000e220000000a00 */
[----:B------:R-:W1:Y:S01]  /*00b0*/  LDCU.64 UR4, c[0x0][0x358] ;  /* 0x00006b00ff0477ac */ /* 0x000e620008000a00 */
[----:B0-----:R-:W-:-:S05]  /*00c0*/  IMAD.WIDE R2, R5, 0x8, R2 ;  /* 0x0000000805027825 */ /* 0x001fca00078e0202 */
[----:B-1----:R-:W2:Y:S02]  /*00d0*/  LDG.E.64 R4, desc[UR4][R2.64] ;  /* 0x0000000402047981 */ /* 0x002ea4000c1e1b00 */
[----:B--2---:R-:W-:-:S07]  /*00e0*/  DMUL R4, R4, 0.5 ;  /* 0x3fe0000004047828 */ /* 0x004fce0000000000 */
[----:B------:R-:W-:Y:S01]  /*00f0*/  STG.E.64 desc[UR4][R2.64], R4 ;  /* 0x0000000402007986 */ /* 0x000fe2000c101b04 */
[----:B------:R-:W-:Y:S05]  /*0100*/  EXIT ;  /* 0x000000000000794d */ /* 0x000fea0003800000 */
.L_x_83:
        /* <DEDUP_REMOVED lines=15> */
.L_x_88:


//--------------------- .text._Z4addaiPdS_S_i     --------------------------
	.section	.text._Z4addaiPdS_S_i,"ax",@progbits
	.align	128
        .global         _Z4addaiPdS_S_i
        .type           _Z4addaiPdS_S_i,@function
        .size           _Z4addaiPdS_S_i,(.L_x_89 - _Z4addaiPdS_S_i)
        .other          _Z4addaiPdS_S_i,@"STO_CUDA_ENTRY STV_DEFAULT"
_Z4addaiPdS_S_i:
.text._Z4addaiPdS_S_i:
        /* <DEDUP_REMOVED lines=11> */
[----:B------:R-:W1:Y:S07]  /*00b0*/  LDCU.64 UR4, c[0x0][0x358] ;  /* 0x00006b00ff0477ac */ /* 0x000e6e0008000a00 */
[----:B------:R-:W2:Y:S08]  /*00c0*/  LDC.64 R4, c[0x0][0x390] ;  /* 0x0000e400ff047b82 */ /* 0x000eb00000000a00 */
[----:B------:R-:W3:Y:S01]  /*00d0*/  LDC.64 R8, c[0x0][0x398] ;  /* 0x0000e600ff087b82 */ /* 0x000ee20000000a00 */
[----:B0-----:R-:W-:-:S06]  /*00e0*/  IMAD.WIDE R2, R11, 0x8, R2 ;  /* 0x000000080b027825 */ /* 0x001fcc00078e0202 */
[----:B-1----:R-:W4:Y:S01]  /*00f0*/  LDG.E.64 R2, desc[UR4][R2.64] ;  /* 0x0000000402027981 */ /* 0x002f22000c1e1b00 */
[----:B--2---:R-:W-:-:S06]  /*0100*/  IMAD.WIDE R4, R11, 0x8, R4 ;  /* 0x000000080b047825 */ /* 0x004fcc00078e0204 */
[----:B------:R-:W4:Y:S01]  /*0110*/  LDG.E.64 R4, desc[UR4][R4.64] ;  /* 0x0000000404047981 */ /* 0x000f22000c1e1b00 */
[----:B---3--:R-:W-:Y:S01]  /*0120*/  IMAD.WIDE R8, R11, 0x8, R8 ;  /* 0x000000080b087825 */ /* 0x008fe200078e0208 */
[----:B----4-:R-:W-:-:S07]  /*0130*/  DADD R6, R2, R4 ;  /* 0x0000000002067229 */ /* 0x010fce0000000004 */
[----:B------:R-:W-:Y:S01]  /*0140*/  STG.E.64 desc[UR4][R8.64], R6 ;  /* 0x0000000608007986 */ /* 0x000fe2000c101b04 */
[----:B------:R-:W-:Y:S05]  /*0150*/  EXIT ;  /* 0x000000000000794d */ /* 0x000fea0003800000 */
.L_x_84:
        /* <DEDUP_REMOVED lines=10> */
.L_x_89:


//--------------------- .nv.shared.reserved.0     --------------------------
	.section	.nv.shared.reserved.0,"aw",@nobits
	.weak		__nv_reservedSMEM_offset_0_alias
	.size		__nv_reservedSMEM_offset_0_alias, 0, 64
	.other		__nv_reservedSMEM_offset_0_alias,@"STO_CUDA_RESERVED_SHARED STV_DEFAULT"
__nv_reservedSMEM_offset_0_alias:
	.zero		0
	.zero		64


//--------------------- .nv.constant0._Z12updateCenteriiiPdiPbPiS_S1_ --------------------------
	.section	.nv.constant0._Z12updateCenteriiiPdiPbPiS_S1_,"a",@progbits
	.sectionflags	@""
	.align	4
.nv.constant0._Z12updateCenteriiiPdiPbPiS_S1_:
	.zero		960


//--------------------- .nv.constant0._Z15updatebelongingiPdiiS_PiiPbS0_S_S1_ --------------------------
	.section	.nv.constant0._Z15updatebelongingiPdiiS_PiiPbS0_S_S1_,"a",@progbits
	.sectionflags	@""
	.align	4
.nv.constant0._Z15updatebelongingiPdiiS_PiiPbS0_S_S1_:
	.zero		976


//--------------------- .nv.constant0._Z2mmiPdi   --------------------------
	.section	.nv.constant0._Z2mmiPdi,"a",@progbits
	.sectionflags	@""
	.align	4
.nv.constant0._Z2mmiPdi:
	.zero		916


//--------------------- .nv.constant0._Z4addaiPdS_S_i --------------------------
	.section	.nv.constant0._Z4addaiPdS_S_i,"a",@progbits
	.sectionflags	@""
	.align	4
.nv.constant0._Z4addaiPdS_S_i:
	.zero		932


//--------------------- SYMBOLS --------------------------

	.type		.nv.reservedSmem.offset0,@object
	.size		.nv.reservedSmem.offset0,0x4
